	.target	sm_100a

	.elftype	@"ET_EXEC"


//--------------------- .note.nv.tkinfo           --------------------------
	.section	.note.nv.tkinfo,"",@"SHT_NOTE"
	.sectionflags	@"SHF_NOTE_NV_TKINFO"
	.tkinfo
        /*0018*/ 	.word	0x00000002
        /*0030*/ 	.string	""
        /*0030*/ 	.string	"ptxas"
        /*0030*/ 	.string	"Cuda compilation tools, release 13.0, V13.0.88"
        /*0030*/ 	.string	"Build cuda_13.0.r13.0/compiler.36424714_0"
        /*0030*/ 	.string	"-arch sm_100a -m 64 "



//--------------------- .note.nv.cuinfo           --------------------------
	.section	.note.nv.cuinfo,"",@"SHT_NOTE"
	.sectionflags	@"SHF_NOTE_NV_CUINFO"
        /*0018*/ 	.short	0x0002
        /*001a*/ 	.short	0x0064
        /*001c*/ 	.short	0x0082
	.zero		2


//--------------------- .nv.info                  --------------------------
	.section	.nv.info,"",@"SHT_CUDA_INFO"
	.align	4


	//----- nvinfo : EIATTR_REGCOUNT
	.align		4
        /*0000*/ 	.byte	0x04, 0x2f
        /*0002*/ 	.short	(.L_19 - .L_18)
	.align		4
.L_18:
        /*0004*/ 	.word	index@(_ZN7cutlass13device_kernelINS_4gemm6kernel13GemmUniversalIN4cute5tupleIJiiiiEEENS1_10collective13CollectiveMmaINS1_35MainloopSm100TmaUmmaWarpSpecializedILi6ELi2ELi4ENS5_IJNS4_1CILi1EEESB_SB_EEEEENS5_IJNSA_ILi64EEESE_NSA_ILi256EEEEEENS_12float_e4m3_tENS5_IJlSB_lEEESH_SI_NS4_8TiledMMAINS4_8MMA_AtomIJNS4_10MMA_TraitsINS4_19SM100_MMA_F8F6F4_SSEJSH_SH_fSE_SE_NS4_17integral_constantINS4_4UMMA5MajorELSP_0EEESQ_NSN_INSO_7ScaleInELSR_0EEESS_EEEEEENS4_6LayoutISC_NS5_IJNSA_ILi0EEESW_SW_EEEEENS5_IJNS4_10UnderscoreESZ_SZ_EEEEENS4_13SM90_TMA_LOADENS4_14ComposedLayoutINS4_7SwizzleILi3ELi4ELi3EEENS4_18smem_ptr_flag_bitsILi8EEENSV_INS5_IJNSA_ILi8EEENSA_ILi128EEEEEENS5_IJS19_SB_EEEEEEEvNS4_8identityES12_S1D_vS1E_EENS_8epilogue10collective18CollectiveEpilogueINS1G_23Sm100TmaWarpSpecializedILi1ELi1ELi32ELb0ELb0EEEJSG_NS5_IJNSV_ISE_SB_EES1L_EEESH_SI_SH_SI_NS1G_6fusion15FusionCallbacksIS1K_NS1N_17LinearCombinationISH_fSH_fLNS_15FloatRoundStyleE2EEESG_S1M_JEEENS4_5SM1004TMEM4LOAD26SM100_TMEM_LOAD_16dp32b32xES12_NS13_INS14_ILi2ELi4ELi3EEES17_NSV_INS5_IJS18_SE_EEENS5_IJSE_SB_EEEEEEENS4_39AutoVectorizingCopyWithAssumedAlignmentILi128EEENS4_14SM90_TMA_STOREES21_S23_S23_EEEvvEEEEvNT_6ParamsE)
        /*0008*/ 	.word	0x00000078


	//----- nvinfo : EIATTR_FRAME_SIZE
	.align		4
.L_19:
        /*000c*/ 	.byte	0x04, 0x11
        /*000e*/ 	.short	(.L_21 - .L_20)
	.align		4
.L_20:
        /*0010*/ 	.word	index@($__internal_2_$__cuda_sm10x_tcgen05_guardrail_trap_unallocated_columns_being_dealloced)
        /*0014*/ 	.word	0x00000000


	//----- nvinfo : EIATTR_FRAME_SIZE
	.align		4
.L_21:
        /*0018*/ 	.byte	0x04, 0x11
        /*001a*/ 	.short	(.L_23 - .L_22)
	.align		4
.L_22:
        /*001c*/ 	.word	index@($__internal_1_$__cuda_sm10x_tcgen05_guardrail_trap_phase_invalid_during_alloc)
        /*0020*/ 	.word	0x00000000


	//----- nvinfo : EIATTR_FRAME_SIZE
	.align		4
.L_23:
        /*0024*/ 	.byte	0x04, 0x11
        /*0026*/ 	.short	(.L_25 - .L_24)
	.align		4
.L_24:
        /*0028*/ 	.word	index@($__internal_0_$__cuda_sm10x_tcgen05_guardrail_trap_col_being_dealloced_not_returned_by_alloc)
        /*002c*/ 	.word	0x00000000


	//----- nvinfo : EIATTR_FRAME_SIZE
	.align		4
.L_25:
        /*0030*/ 	.byte	0x04, 0x11
        /*0032*/ 	.short	(.L_27 - .L_26)
	.align		4
.L_26:
        /*0034*/ 	.word	index@(_ZN7cutlass13device_kernelINS_4gemm6kernel13GemmUniversalIN4cute5tupleIJiiiiEEENS1_10collective13CollectiveMmaINS1_35MainloopSm100TmaUmmaWarpSpecializedILi6ELi2ELi4ENS5_IJNS4_1CILi1EEESB_SB_EEEEENS5_IJNSA_ILi64EEESE_NSA_ILi256EEEEEENS_12float_e4m3_tENS5_IJlSB_lEEESH_SI_NS4_8TiledMMAINS4_8MMA_AtomIJNS4_10MMA_TraitsINS4_19SM100_MMA_F8F6F4_SSEJSH_SH_fSE_SE_NS4_17integral_constantINS4_4UMMA5MajorELSP_0EEESQ_NSN_INSO_7ScaleInELSR_0EEESS_EEEEEENS4_6LayoutISC_NS5_IJNSA_ILi0EEESW_SW_EEEEENS5_IJNS4_10UnderscoreESZ_SZ_EEEEENS4_13SM90_TMA_LOADENS4_14ComposedLayoutINS4_7SwizzleILi3ELi4ELi3EEENS4_18smem_ptr_flag_bitsILi8EEENSV_INS5_IJNSA_ILi8EEENSA_ILi128EEEEEENS5_IJS19_SB_EEEEEEEvNS4_8identityES12_S1D_vS1E_EENS_8epilogue10collective18CollectiveEpilogueINS1G_23Sm100TmaWarpSpecializedILi1ELi1ELi32ELb0ELb0EEEJSG_NS5_IJNSV_ISE_SB_EES1L_EEESH_SI_SH_SI_NS1G_6fusion15FusionCallbacksIS1K_NS1N_17LinearCombinationISH_fSH_fLNS_15FloatRoundStyleE2EEESG_S1M_JEEENS4_5SM1004TMEM4LOAD26SM100_TMEM_LOAD_16dp32b32xES12_NS13_INS14_ILi2ELi4ELi3EEES17_NSV_INS5_IJS18_SE_EEENS5_IJSE_SB_EEEEEEENS4_39AutoVectorizingCopyWithAssumedAlignmentILi128EEENS4_14SM90_TMA_STOREES21_S23_S23_EEEvvEEEEvNT_6ParamsE)
        /*0038*/ 	.word	0x00000000


	//----- nvinfo : EIATTR_MIN_STACK_SIZE
	.align		4
.L_27:
        /*003c*/ 	.byte	0x04, 0x12
        /*003e*/ 	.short	(.L_29 - .L_28)
	.align		4
.L_28:
        /*0040*/ 	.word	index@(_ZN7cutlass13device_kernelINS_4gemm6kernel13GemmUniversalIN4cute5tupleIJiiiiEEENS1_10collective13CollectiveMmaINS1_35MainloopSm100TmaUmmaWarpSpecializedILi6ELi2ELi4ENS5_IJNS4_1CILi1EEESB_SB_EEEEENS5_IJNSA_ILi64EEESE_NSA_ILi256EEEEEENS_12float_e4m3_tENS5_IJlSB_lEEESH_SI_NS4_8TiledMMAINS4_8MMA_AtomIJNS4_10MMA_TraitsINS4_19SM100_MMA_F8F6F4_SSEJSH_SH_fSE_SE_NS4_17integral_constantINS4_4UMMA5MajorELSP_0EEESQ_NSN_INSO_7ScaleInELSR_0EEESS_EEEEEENS4_6LayoutISC_NS5_IJNSA_ILi0EEESW_SW_EEEEENS5_IJNS4_10UnderscoreESZ_SZ_EEEEENS4_13SM90_TMA_LOADENS4_14ComposedLayoutINS4_7SwizzleILi3ELi4ELi3EEENS4_18smem_ptr_flag_bitsILi8EEENSV_INS5_IJNSA_ILi8EEENSA_ILi128EEEEEENS5_IJS19_SB_EEEEEEEvNS4_8identityES12_S1D_vS1E_EENS_8epilogue10collective18CollectiveEpilogueINS1G_23Sm100TmaWarpSpecializedILi1ELi1ELi32ELb0ELb0EEEJSG_NS5_IJNSV_ISE_SB_EES1L_EEESH_SI_SH_SI_NS1G_6fusion15FusionCallbacksIS1K_NS1N_17LinearCombinationISH_fSH_fLNS_15FloatRoundStyleE2EEESG_S1M_JEEENS4_5SM1004TMEM4LOAD26SM100_TMEM_LOAD_16dp32b32xES12_NS13_INS14_ILi2ELi4ELi3EEES17_NSV_INS5_IJS18_SE_EEENS5_IJSE_SB_EEEEEEENS4_39AutoVectorizingCopyWithAssumedAlignmentILi128EEENS4_14SM90_TMA_STOREES21_S23_S23_EEEvvEEEEvNT_6ParamsE)
        /*0044*/ 	.word	0x00000000
.L_29:


//--------------------- .nv.compat                --------------------------
	.section	.nv.compat,"",@"SHT_CUDA_COMPAT_INFO"
	.align	4
        /*0000*/ 	.byte	0x02, 0x09, 0x01, 0x00, 0x02, 0x02, 0x02, 0x00, 0x02, 0x05, 0x05, 0x00, 0x03, 0x07, 0x01, 0x01
        /*0010*/ 	.byte	0x02, 0x03, 0x01, 0x00, 0x02, 0x06, 0x01, 0x00, 0x04, 0x0b, 0x08, 0x00, 0x09, 0x00, 0x00, 0x00
        /*0020*/ 	.byte	0x00, 0x00, 0x00, 0x00


//--------------------- .nv.info._ZN7cutlass13device_kernelINS_4gemm6kernel13GemmUniversalIN4cute5tupleIJiiiiEEENS1_10collective13CollectiveMmaINS1_35MainloopSm100TmaUmmaWarpSpecializedILi6ELi2ELi4ENS5_IJNS4_1CILi1EEESB_SB_EEEEENS5_IJNSA_ILi64EEESE_NSA_ILi256EEEEEENS_12float_e4m3_tENS5_IJlSB_lEEESH_SI_NS4_8TiledMMAINS4_8MMA_AtomIJNS4_10MMA_TraitsINS4_19SM100_MMA_F8F6F4_SSEJSH_SH_fSE_SE_NS4_17integral_constantINS4_4UMMA5MajorELSP_0EEESQ_NSN_INSO_7ScaleInELSR_0EEESS_EEEEEENS4_6LayoutISC_NS5_IJNSA_ILi0EEESW_SW_EEEEENS5_IJNS4_10UnderscoreESZ_SZ_EEEEENS4_13SM90_TMA_LOADENS4_14ComposedLayoutINS4_7SwizzleILi3ELi4ELi3EEENS4_18smem_ptr_flag_bitsILi8EEENSV_INS5_IJNSA_ILi8EEENSA_ILi128EEEEEENS5_IJS19_SB_EEEEEEEvNS4_8identityES12_S1D_vS1E_EENS_8epilogue10collective18CollectiveEpilogueINS1G_23Sm100TmaWarpSpecializedILi1ELi1ELi32ELb0ELb0EEEJSG_NS5_IJNSV_ISE_SB_EES1L_EEESH_SI_SH_SI_NS1G_6fusion15FusionCallbacksIS1K_NS1N_17LinearCombinationISH_fSH_fLNS_15FloatRoundStyleE2EEESG_S1M_JEEENS4_5SM1004TMEM4LOAD26SM100_TMEM_LOAD_16dp32b32xES12_NS13_INS14_ILi2ELi4ELi3EEES17_NSV_INS5_IJS18_SE_EEENS5_IJSE_SB_EEEEEEENS4_39AutoVectorizingCopyWithAssumedAlignmentILi128EEENS4_14SM90_TMA_STOREES21_S23_S23_EEEvvEEEEvNT_6ParamsE --------------------------
	.section	.nv.info._ZN7cutlass13device_kernelINS_4gemm6kernel13GemmUniversalIN4cute5tupleIJiiiiEEENS1_10collective13CollectiveMmaINS1_35MainloopSm100TmaUmmaWarpSpecializedILi6ELi2ELi4ENS5_IJNS4_1CILi1EEESB_SB_EEEEENS5_IJNSA_ILi64EEESE_NSA_ILi256EEEEEENS_12float_e4m3_tENS5_IJlSB_lEEESH_SI_NS4_8TiledMMAINS4_8MMA_AtomIJNS4_10MMA_TraitsINS4_19SM100_MMA_F8F6F4_SSEJSH_SH_fSE_SE_NS4_17integral_constantINS4_4UMMA5MajorELSP_0EEESQ_NSN_INSO_7ScaleInELSR_0EEESS_EEEEEENS4_6LayoutISC_NS5_IJNSA_ILi0EEESW_SW_EEEEENS5_IJNS4_10UnderscoreESZ_SZ_EEEEENS4_13SM90_TMA_LOADENS4_14ComposedLayoutINS4_7SwizzleILi3ELi4ELi3EEENS4_18smem_ptr_flag_bitsILi8EEENSV_INS5_IJNSA_ILi8EEENSA_ILi128EEEEEENS5_IJS19_SB_EEEEEEEvNS4_8identityES12_S1D_vS1E_EENS_8epilogue10collective18CollectiveEpilogueINS1G_23Sm100TmaWarpSpecializedILi1ELi1ELi32ELb0ELb0EEEJSG_NS5_IJNSV_ISE_SB_EES1L_EEESH_SI_SH_SI_NS1G_6fusion15FusionCallbacksIS1K_NS1N_17LinearCombinationISH_fSH_fLNS_15FloatRoundStyleE2EEESG_S1M_JEEENS4_5SM1004TMEM4LOAD26SM100_TMEM_LOAD_16dp32b32xES12_NS13_INS14_ILi2ELi4ELi3EEES17_NSV_INS5_IJS18_SE_EEENS5_IJSE_SB_EEEEEEENS4_39AutoVectorizingCopyWithAssumedAlignmentILi128EEENS4_14SM90_TMA_STOREES21_S23_S23_EEEvvEEEEvNT_6ParamsE,"",@"SHT_CUDA_INFO"
	.sectionflags	@""
	.align	4


	//----- nvinfo : EIATTR_CUDA_API_VERSION
	.align		4
        /*0000*/ 	.byte	0x04, 0x37
        /*0002*/ 	.short	(.L_31 - .L_30)
.L_30:
        /*0004*/ 	.word	0x00000082


	//----- nvinfo : EIATTR_KPARAM_INFO
	.align		4
.L_31:
        /*0008*/ 	.byte	0x04, 0x17
        /*000a*/ 	.short	(.L_33 - .L_32)
.L_32:
        /*000c*/ 	.word	0x00000000
        /*0010*/ 	.short	0x0000
        /*0012*/ 	.short	0x0000
        /*0014*/ 	.byte	0x00, 0xf0, 0x01, 0x20


	//----- nvinfo : EIATTR_AT_ENTRY_FRAGMENTS
	.align		4
.L_33:
        /*0018*/ 	.byte	0x04, 0x4f
        /*001a*/ 	.short	(.L_35 - .L_34)


	//   ....[0]....
.L_34:
        /*001c*/ 	.word	0x00000006


	//----- nvinfo : EIATTR_RESERVED_SMEM_USED
	.align		4
.L_35:
        /*0020*/ 	.byte	0x01, 0x41
	.zero		2


	//----- nvinfo : EIATTR_SPARSE_MMA_MASK
	.align		4
        /*0024*/ 	.byte	0x03, 0x50
        /*0026*/ 	.short	0x0000


	//----- nvinfo : EIATTR_TCGEN05_1CTA_USED
	.align		4
        /*0028*/ 	.byte	0x01, 0x51
	.zero		2


	//----- nvinfo : EIATTR_MAXREG_COUNT
	.align		4
        /*002c*/ 	.byte	0x03, 0x1b
        /*002e*/ 	.short	0x00ff


	//----- nvinfo : EIATTR_NUM_BARRIERS
	.align		4
        /*0030*/ 	.byte	0x02, 0x4c
        /*0032*/ 	.byte	0x07
	.zero		1


	//----- nvinfo : EIATTR_EXTERNS
	.align		4
        /*0034*/ 	.byte	0x04, 0x0f
        /*0036*/ 	.short	(.L_37 - .L_36)


	//   ....[0]....
	.align		4
.L_36:
        /*0038*/ 	.word	index@(__assertfail)


	//----- nvinfo : EIATTR_MERCURY_ISA_VERSION
	.align		4
.L_37:
        /*003c*/ 	.byte	0x03, 0x5f
        /*003e*/ 	.short	0x0101


	//----- nvinfo : EIATTR_INT_WARP_WIDE_INSTR_OFFSETS
	.align		4
        /*0040*/ 	.byte	0x04, 0x31
        /*0042*/ 	.short	(.L_39 - .L_38)


	//   ....[0]....
.L_38:
        /*0044*/ 	.word	0x00001f00


	//   ....[1]....
        /*0048*/ 	.word	0x00003c90


	//   ....[2]....
        /*004c*/ 	.word	0x00003cb0


	//   ....[3]....
        /*0050*/ 	.word	0x00003ce0


	//   ....[4]....
        /*0054*/ 	.word	0x000046f0


	//   ....[5]....
        /*0058*/ 	.word	0x000047e0


	//----- nvinfo : EIATTR_COOP_GROUP_MASK_REGIDS
	.align		4
.L_39:
        /*005c*/ 	.byte	0x04, 0x29
        /*005e*/ 	.short	(.L_41 - .L_40)


	//   ....[0]....
.L_40:
        /*0060*/ 	.word	0xffffffff


	//   ....[1]....
        /*0064*/ 	.word	0xffffffff


	//   ....[2]....
        /*0068*/ 	.word	0xffffffff


	//   ....[3]....
        /*006c*/ 	.word	0xffffffff


	//   ....[4]....
        /*0070*/ 	.word	0xffffffff


	//   ....[5]....
        /*0074*/ 	.word	0xffffffff


	//   ....[6]....
        /*0078*/ 	.word	0xffffffff


	//   ....[7]....
        /*007c*/ 	.word	0xffffffff


	//   ....[8]....
        /*0080*/ 	.word	0xffffffff


	//   ....[9]....
        /*0084*/ 	.word	0xffffffff


	//   ....[10]....
        /*0088*/ 	.word	0xffffffff


	//   ....[11]....
        /*008c*/ 	.word	0xffffffff


	//   ....[12]....
        /*0090*/ 	.word	0xffffffff


	//----- nvinfo : EIATTR_COOP_GROUP_INSTR_OFFSETS
	.align		4
.L_41:
        /*0094*/ 	.byte	0x04, 0x28
        /*0096*/ 	.short	(.L_43 - .L_42)


	//   ....[0]....
.L_42:
        /*0098*/ 	.word	0x00000090


	//   ....[1]....
        /*009c*/ 	.word	0x000004d0


	//   ....[2]....
        /*00a0*/ 	.word	0x00000680


	//   ....[3]....
        /*00a4*/ 	.word	0x000007c0


	//   ....[4]....
        /*00a8*/ 	.word	0x000008c0


	//   ....[5]....
        /*00ac*/ 	.word	0x00000a30


	//   ....[6]....
        /*00b0*/ 	.word	0x00000bd0


	//   ....[7]....
        /*00b4*/ 	.word	0x00001de0


	//   ....[8]....
        /*00b8*/ 	.word	0x00002ce0


	//   ....[9]....
        /*00bc*/ 	.word	0x00002ef0


	//   ....[10]....
        /*00c0*/ 	.word	0x00002f20


	//   ....[11]....
        /*00c4*/ 	.word	0x00003b70


	//   ....[12]....
        /*00c8*/ 	.word	0x00003da0


	//----- nvinfo : EIATTR_VRC_CTA_INIT_COUNT
	.align		4
.L_43:
        /*00cc*/ 	.byte	0x02, 0x4a
        /*00ce*/ 	.byte	0x80
	.zero		1


	//----- nvinfo : EIATTR_SYSCALL_OFFSETS
	.align		4
        /*00d0*/ 	.byte	0x04, 0x46
        /*00d2*/ 	.short	(.L_45 - .L_44)


	//   ....[0]....
.L_44:
        /*00d4*/ 	.word	0x00005200


	//   ....[1]....
        /*00d8*/ 	.word	0x00005340


	//   ....[2]....
        /*00dc*/ 	.word	0x00005aa0


	//----- nvinfo : EIATTR_MBARRIER_INSTR_OFFSETS
	.align		4
.L_45:
        /*00e0*/ 	.byte	0x04, 0x39
        /*00e2*/ 	.short	(.L_47 - .L_46)


	//   ....[0]....
.L_46:
        /*00e4*/ 	.word	0x000005b0
        /*00e8*/ 	.word	0x000000ff
        /*00ec*/ 	.word	0x00000000
        /*00f0*/ 	.short	0x0100
        /*00f2*/ 	.byte	0x05
	.zero		1


	//   ....[1]....
        /*00f4*/ 	.word	0x000005c0
        /*00f8*/ 	.word	0x000000ff
        /*00fc*/ 	.word	0x00000030
        /*0100*/ 	.short	0x0100
        /*0102*/ 	.byte	0x05
	.zero		1


	//   ....[2]....
        /*0104*/ 	.word	0x000005d0
        /*0108*/ 	.word	0x000000ff
        /*010c*/ 	.word	0x00000008
        /*0110*/ 	.short	0x0100
        /*0112*/ 	.byte	0x05
	.zero		1


	//   ....[3]....
        /*0114*/ 	.word	0x000005e0
        /*0118*/ 	.word	0x000000ff
        /*011c*/ 	.word	0x00000038
        /*0120*/ 	.short	0x0100
        /*0122*/ 	.byte	0x05
	.zero		1


	//   ....[4]....
        /*0124*/ 	.word	0x000005f0
        /*0128*/ 	.word	0x000000ff
        /*012c*/ 	.word	0x00000010
        /*0130*/ 	.short	0x0100
        /*0132*/ 	.byte	0x05
	.zero		1


	//   ....[5]....
        /*0134*/ 	.word	0x00000600
        /*0138*/ 	.word	0x000000ff
        /*013c*/ 	.word	0x00000040
        /*0140*/ 	.short	0x0100
        /*0142*/ 	.byte	0x05
	.zero		1


	//   ....[6]....
        /*0144*/ 	.word	0x00000610
        /*0148*/ 	.word	0x000000ff
        /*014c*/ 	.word	0x00000018
        /*0150*/ 	.short	0x0100
        /*0152*/ 	.byte	0x05
	.zero		1


	//   ....[7]....
        /*0154*/ 	.word	0x00000620
        /*0158*/ 	.word	0x000000ff
        /*015c*/ 	.word	0x00000048
        /*0160*/ 	.short	0x0100
        /*0162*/ 	.byte	0x05
	.zero		1


	//   ....[8]....
        /*0164*/ 	.word	0x00000630
        /*0168*/ 	.word	0x000000ff
        /*016c*/ 	.word	0x00000020
        /*0170*/ 	.short	0x0100
        /*0172*/ 	.byte	0x05
	.zero		1


	//   ....[9]....
        /*0174*/ 	.word	0x00000640
        /*0178*/ 	.word	0x000000ff
        /*017c*/ 	.word	0x00000050
        /*0180*/ 	.short	0x0100
        /*0182*/ 	.byte	0x05
	.zero		1


	//   ....[10]....
        /*0184*/ 	.word	0x00000650
        /*0188*/ 	.word	0x000000ff
        /*018c*/ 	.word	0x00000028
        /*0190*/ 	.short	0x0100
        /*0192*/ 	.byte	0x05
	.zero		1


	//   ....[11]....
        /*0194*/ 	.word	0x00000660
        /*0198*/ 	.word	0x000000ff
        /*019c*/ 	.word	0x00000058
        /*01a0*/ 	.short	0x0100
        /*01a2*/ 	.byte	0x05
	.zero		1


	//   ....[12]....
        /*01a4*/ 	.word	0x00000790
        /*01a8*/ 	.word	0x000000ff
        /*01ac*/ 	.word	0x00000060
        /*01b0*/ 	.short	0x0100
        /*01b2*/ 	.byte	0x06
	.zero		1


	//   ....[13]....
        /*01b4*/ 	.word	0x000007a0
        /*01b8*/ 	.word	0x000000ff
        /*01bc*/ 	.word	0x00000068
        /*01c0*/ 	.short	0x0100
        /*01c2*/ 	.byte	0x06
	.zero		1


	//   ....[14]....
        /*01c4*/ 	.word	0x00000890
        /*01c8*/ 	.word	0x000000ff
        /*01cc*/ 	.word	0x00000070
        /*01d0*/ 	.short	0x0100
        /*01d2*/ 	.byte	0x05
	.zero		1


	//   ....[15]....
        /*01d4*/ 	.word	0x000008a0
        /*01d8*/ 	.word	0x000000ff
        /*01dc*/ 	.word	0x00000078
        /*01e0*/ 	.short	0x0100
        /*01e2*/ 	.byte	0x05
	.zero		1


	//   ....[16]....
        /*01e4*/ 	.word	0x000009e0
        /*01e8*/ 	.word	0x000000ff
        /*01ec*/ 	.word	0x00000080
        /*01f0*/ 	.short	0x0100
        /*01f2*/ 	.byte	0x05
	.zero		1


	//   ....[17]....
        /*01f4*/ 	.word	0x000009f0
        /*01f8*/ 	.word	0x000000ff
        /*01fc*/ 	.word	0x00000090
        /*0200*/ 	.short	0x0100
        /*0202*/ 	.byte	0x05
	.zero		1


	//   ....[18]....
        /*0204*/ 	.word	0x00000a00
        /*0208*/ 	.word	0x000000ff
        /*020c*/ 	.word	0x00000088
        /*0210*/ 	.short	0x0100
        /*0212*/ 	.byte	0x05
	.zero		1


	//   ....[19]....
        /*0214*/ 	.word	0x00000a10
        /*0218*/ 	.word	0x000000ff
        /*021c*/ 	.word	0x00000098
        /*0220*/ 	.short	0x0100
        /*0222*/ 	.byte	0x05
	.zero		1


	//   ....[20]....
        /*0224*/ 	.word	0x00000b40
        /*0228*/ 	.word	0x000000ff
        /*022c*/ 	.word	0x000000a0
        /*0230*/ 	.short	0x0100
        /*0232*/ 	.byte	0x06
	.zero		1


	//   ....[21]....
        /*0234*/ 	.word	0x00000b50
        /*0238*/ 	.word	0x000000ff
        /*023c*/ 	.word	0x000000c0
        /*0240*/ 	.short	0x0100
        /*0242*/ 	.byte	0x06
	.zero		1


	//   ....[22]....
        /*0244*/ 	.word	0x00000b60
        /*0248*/ 	.word	0x000000ff
        /*024c*/ 	.word	0x000000a8
        /*0250*/ 	.short	0x0100
        /*0252*/ 	.byte	0x06
	.zero		1


	//   ....[23]....
        /*0254*/ 	.word	0x00000b70
        /*0258*/ 	.word	0x000000ff
        /*025c*/ 	.word	0x000000c8
        /*0260*/ 	.short	0x0100
        /*0262*/ 	.byte	0x06
	.zero		1


	//   ....[24]....
        /*0264*/ 	.word	0x00000b80
        /*0268*/ 	.word	0x000000ff
        /*026c*/ 	.word	0x000000b0
        /*0270*/ 	.short	0x0100
        /*0272*/ 	.byte	0x06
	.zero		1


	//   ....[25]....
        /*0274*/ 	.word	0x00000b90
        /*0278*/ 	.word	0x000000ff
        /*027c*/ 	.word	0x000000d0
        /*0280*/ 	.short	0x0100
        /*0282*/ 	.byte	0x06
	.zero		1


	//   ....[26]....
        /*0284*/ 	.word	0x00000ba0
        /*0288*/ 	.word	0x000000ff
        /*028c*/ 	.word	0x000000b8
        /*0290*/ 	.short	0x0100
        /*0292*/ 	.byte	0x06
	.zero		1


	//   ....[27]....
        /*0294*/ 	.word	0x00000bb0
        /*0298*/ 	.word	0x000000ff
        /*029c*/ 	.word	0x000000d8
        /*02a0*/ 	.short	0x0100
        /*02a2*/ 	.byte	0x06
	.zero		1


	//   ....[28]....
        /*02a4*/ 	.word	0x00000ca0
        /*02a8*/ 	.word	0x000000ff
        /*02ac*/ 	.word	0x000000e0
        /*02b0*/ 	.short	0x0100
        /*02b2*/ 	.byte	0x05
	.zero		1


	//   ....[29]....
        /*02b4*/ 	.word	0x00000cb0
        /*02b8*/ 	.word	0x000000ff
        /*02bc*/ 	.word	0x000000f0
        /*02c0*/ 	.short	0x0100
        /*02c2*/ 	.byte	0x05
	.zero		1


	//   ....[30]....
        /*02c4*/ 	.word	0x00000cc0
        /*02c8*/ 	.word	0x000000ff
        /*02cc*/ 	.word	0x000000e8
        /*02d0*/ 	.short	0x0100
        /*02d2*/ 	.byte	0x05
	.zero		1


	//   ....[31]....
        /*02d4*/ 	.word	0x00000cd0
        /*02d8*/ 	.word	0x000000ff
        /*02dc*/ 	.word	0x000000f8
        /*02e0*/ 	.short	0x0100
        /*02e2*/ 	.byte	0x05
	.zero		1


	//   ....[32]....
        /*02e4*/ 	.word	0x000015a0
        /*02e8*/ 	.word	0x00000003
        /*02ec*/ 	.word	0x000000f0
        /*02f0*/ 	.short	0x010a
        /*02f2*/ 	.byte	0xff
	.zero		1


	//   ....[33]....
        /*02f4*/ 	.word	0x000015d0
        /*02f8*/ 	.word	0x00000003
        /*02fc*/ 	.word	0x000000e0
        /*0300*/ 	.short	0x0101
        /*0302*/ 	.byte	0xff
	.zero		1


	//   ....[34]....
        /*0304*/ 	.word	0x000016a0
        /*0308*/ 	.word	0x000000ff
        /*030c*/ 	.word	0x00000030
        /*0310*/ 	.short	0x010a
        /*0312*/ 	.byte	0x08
	.zero		1


	//   ....[35]....
        /*0314*/ 	.word	0x00001740
        /*0318*/ 	.word	0x000000ff
        /*031c*/ 	.word	0x00000030
        /*0320*/ 	.short	0x010a
        /*0322*/ 	.byte	0x21
	.zero		1


	//   ....[36]....
        /*0324*/ 	.word	0x00001890
        /*0328*/ 	.word	0x000000ff
        /*032c*/ 	.word	0x00000030
        /*0330*/ 	.short	0x010a
        /*0332*/ 	.byte	0x08
	.zero		1


	//   ....[37]....
        /*0334*/ 	.word	0x00001a50
        /*0338*/ 	.word	0x000000ff
        /*033c*/ 	.word	0x00000078
        /*0340*/ 	.short	0x0101
        /*0342*/ 	.byte	0x04
	.zero		1


	//   ....[38]....
        /*0344*/ 	.word	0x00001a70
        /*0348*/ 	.word	0x000000ff
        /*034c*/ 	.word	0x00000030
        /*0350*/ 	.short	0x010a
        /*0352*/ 	.byte	0x08
	.zero		1


	//   ....[39]....
        /*0354*/ 	.word	0x00001af0
        /*0358*/ 	.word	0x000000ff
        /*035c*/ 	.word	0x00000030
        /*0360*/ 	.short	0x010a
        /*0362*/ 	.byte	0x21
	.zero		1


	//   ....[40]....
        /*0364*/ 	.word	0x00001c40
        /*0368*/ 	.word	0x000000ff
        /*036c*/ 	.word	0x00000030
        /*0370*/ 	.short	0x010a
        /*0372*/ 	.byte	0x08
	.zero		1


	//   ....[41]....
        /*0374*/ 	.word	0x00001e10
        /*0378*/ 	.word	0x00000002
        /*037c*/ 	.word	0x00000080
        /*0380*/ 	.short	0x010a
        /*0382*/ 	.byte	0xff
	.zero		1


	//   ....[42]....
        /*0384*/ 	.word	0x00001ed0
        /*0388*/ 	.word	0x00000002
        /*038c*/ 	.word	0x00000000
        /*0390*/ 	.short	0x0101
        /*0392*/ 	.byte	0xff
	.zero		1


	//   ....[43]....
        /*0394*/ 	.word	0x00002430
        /*0398*/ 	.word	0x000000ff
        /*039c*/ 	.word	0x00000000
        /*03a0*/ 	.short	0x010a
        /*03a2*/ 	.byte	0x05
	.zero		1


	//   ....[44]....
        /*03a4*/ 	.word	0x000024c0
        /*03a8*/ 	.word	0x000000ff
        /*03ac*/ 	.word	0x00000000
        /*03b0*/ 	.short	0x010a
        /*03b2*/ 	.byte	0x05
	.zero		1


	//   ....[45]....
        /*03b4*/ 	.word	0x00002550
        /*03b8*/ 	.word	0x000000ff
        /*03bc*/ 	.word	0x00000000
        /*03c0*/ 	.short	0x010a
        /*03c2*/ 	.byte	0x05
	.zero		1


	//   ....[46]....
        /*03c4*/ 	.word	0x000025e0
        /*03c8*/ 	.word	0x000000ff
        /*03cc*/ 	.word	0x00000000
        /*03d0*/ 	.short	0x010a
        /*03d2*/ 	.byte	0x05
	.zero		1


	//   ....[47]....
        /*03d4*/ 	.word	0x00002670
        /*03d8*/ 	.word	0x000000ff
        /*03dc*/ 	.word	0x00000000
        /*03e0*/ 	.short	0x010a
        /*03e2*/ 	.byte	0x05
	.zero		1


	//   ....[48]....
        /*03e4*/ 	.word	0x00002710
        /*03e8*/ 	.word	0x00000000
        /*03ec*/ 	.word	0x00000000
        /*03f0*/ 	.short	0x010a
        /*03f2*/ 	.byte	0xff
	.zero		1


	//   ....[49]....
        /*03f4*/ 	.word	0x00002830
        /*03f8*/ 	.word	0x00000000
        /*03fc*/ 	.word	0x000000e0
        /*0400*/ 	.short	0x010a
        /*0402*/ 	.byte	0xff
	.zero		1


	//   ....[50]....
        /*0404*/ 	.word	0x00002890
        /*0408*/ 	.word	0x00000004
        /*040c*/ 	.word	0x00000000
        /*0410*/ 	.short	0x0101
        /*0412*/ 	.byte	0xff
	.zero		1


	//   ....[51]....
        /*0414*/ 	.word	0x000028b0
        /*0418*/ 	.word	0x000000ff
        /*041c*/ 	.word	0x00000090
        /*0420*/ 	.short	0x010a
        /*0422*/ 	.byte	0x05
	.zero		1


	//   ....[52]....
        /*0424*/ 	.word	0x000029d0
        /*0428*/ 	.word	0x00000000
        /*042c*/ 	.word	0x00000080
        /*0430*/ 	.short	0x010a
        /*0432*/ 	.byte	0xff
	.zero		1


	//   ....[53]....
        /*0434*/ 	.word	0x00002ae0
        /*0438*/ 	.word	0x00000000
        /*043c*/ 	.word	0x00000000
        /*0440*/ 	.short	0x0101
        /*0442*/ 	.byte	0xff
	.zero		1


	//   ....[54]....
        /*0444*/ 	.word	0x00002b70
        /*0448*/ 	.word	0x000000ff
        /*044c*/ 	.word	0x00000090
        /*0450*/ 	.short	0x0106
        /*0452*/ 	.byte	0x05
	.zero		1


	//   ....[55]....
        /*0454*/ 	.word	0x00002b90
        /*0458*/ 	.word	0x000000ff
        /*045c*/ 	.word	0x00000090
        /*0460*/ 	.short	0x010a
        /*0462*/ 	.byte	0x05
	.zero		1


	//   ....[56]....
        /*0464*/ 	.word	0x00002c20
        /*0468*/ 	.word	0x000000ff
        /*046c*/ 	.word	0x00000090
        /*0470*/ 	.short	0x0106
        /*0472*/ 	.byte	0x04
	.zero		1


	//   ....[57]....
        /*0474*/ 	.word	0x00002c60
        /*0478*/ 	.word	0x00000000
        /*047c*/ 	.word	0x00000090
        /*0480*/ 	.short	0x010a
        /*0482*/ 	.byte	0xff
	.zero		1


	//   ....[58]....
        /*0484*/ 	.word	0x00003220
        /*0488*/ 	.word	0x00000000
        /*048c*/ 	.word	0x00000080
        /*0490*/ 	.short	0x010a
        /*0492*/ 	.byte	0xff
	.zero		1


	//   ....[59]....
        /*0494*/ 	.word	0x00003330
        /*0498*/ 	.word	0x00000003
        /*049c*/ 	.word	0x00000000
        /*04a0*/ 	.short	0x0101
        /*04a2*/ 	.byte	0xff
	.zero		1


	//   ....[60]....
        /*04a4*/ 	.word	0x00003340
        /*04a8*/ 	.word	0x000000ff
        /*04ac*/ 	.word	0x00000000
        /*04b0*/ 	.short	0x010a
        /*04b2*/ 	.byte	0x07
	.zero		1


	//   ....[61]....
        /*04b4*/ 	.word	0x000033c0
        /*04b8*/ 	.word	0x000000ff
        /*04bc*/ 	.word	0x000000c0
        /*04c0*/ 	.short	0x010a
        /*04c2*/ 	.byte	0x06
	.zero		1


	//   ....[62]....
        /*04c4*/ 	.word	0x00003490
        /*04c8*/ 	.word	0x000000ff
        /*04cc*/ 	.word	0x00000000
        /*04d0*/ 	.short	0x010a
        /*04d2*/ 	.byte	0x0b
	.zero		1


	//   ....[63]....
        /*04d4*/ 	.word	0x000035c0
        /*04d8*/ 	.word	0x000000ff
        /*04dc*/ 	.word	0x00000000
        /*04e0*/ 	.short	0x010a
        /*04e2*/ 	.byte	0x22
	.zero		1


	//   ....[64]....
        /*04e4*/ 	.word	0x000039a0
        /*04e8*/ 	.word	0x000000ff
        /*04ec*/ 	.word	0x00000000
        /*04f0*/ 	.short	0x010a
        /*04f2*/ 	.byte	0x06
	.zero		1


	//   ....[65]....
        /*04f4*/ 	.word	0x00003a30
        /*04f8*/ 	.word	0x000000ff
        /*04fc*/ 	.word	0x00000000
        /*0500*/ 	.short	0x010a
        /*0502*/ 	.byte	0x06
	.zero		1


	//   ....[66]....
        /*0504*/ 	.word	0x00003ac0
        /*0508*/ 	.word	0x000000ff
        /*050c*/ 	.word	0x00000000
        /*0510*/ 	.short	0x010a
        /*0512*/ 	.byte	0x06
	.zero		1


	//   ....[67]....
        /*0514*/ 	.word	0x00003b50
        /*0518*/ 	.word	0x000000ff
        /*051c*/ 	.word	0x00000000
        /*0520*/ 	.short	0x010a
        /*0522*/ 	.byte	0x07
	.zero		1


	//   ....[68]....
        /*0524*/ 	.word	0x00003f90
        /*0528*/ 	.word	0x00000000
        /*052c*/ 	.word	0x00000080
        /*0530*/ 	.short	0x010a
        /*0532*/ 	.byte	0xff
	.zero		1


	//   ....[69]....
        /*0534*/ 	.word	0x00004080
        /*0538*/ 	.word	0x00000000
        /*053c*/ 	.word	0x00000000
        /*0540*/ 	.short	0x0101
        /*0542*/ 	.byte	0xff
	.zero		1


	//   ....[70]....
        /*0544*/ 	.word	0x000043a0
        /*0548*/ 	.word	0x000000ff
        /*054c*/ 	.word	0x00000078
        /*0550*/ 	.short	0x010a
        /*0552*/ 	.byte	0x06
	.zero		1


	//   ....[71]....
        /*0554*/ 	.word	0x00004520
        /*0558*/ 	.word	0x000000ff
        /*055c*/ 	.word	0x00000068
        /*0560*/ 	.short	0x010a
        /*0562*/ 	.byte	0x06
	.zero		1


	//   ....[72]....
        /*0564*/ 	.word	0x00004850
        /*0568*/ 	.word	0x000000ff
        /*056c*/ 	.word	0x00000060
        /*0570*/ 	.short	0x010b
        /*0572*/ 	.byte	0x06
	.zero		1


	//   ....[73]....
        /*0574*/ 	.word	0x00004870
        /*0578*/ 	.word	0x000000ff
        /*057c*/ 	.word	0x00000000
        /*0580*/ 	.short	0x0101
        /*0582*/ 	.byte	0x25
	.zero		1


	//   ....[74]....
        /*0584*/ 	.word	0x000048b0
        /*0588*/ 	.word	0x00000000
        /*058c*/ 	.word	0x00000068
        /*0590*/ 	.short	0x010a
        /*0592*/ 	.byte	0xff
	.zero		1


	//   ....[75]....
        /*0594*/ 	.word	0x00004c10
        /*0598*/ 	.word	0x00000000
        /*059c*/ 	.word	0x00000080
        /*05a0*/ 	.short	0x010a
        /*05a2*/ 	.byte	0xff
	.zero		1


	//   ....[76]....
        /*05a4*/ 	.word	0x00004d20
        /*05a8*/ 	.word	0x00000000
        /*05ac*/ 	.word	0x00000000
        /*05b0*/ 	.short	0x0101
        /*05b2*/ 	.byte	0xff
	.zero		1


	//   ....[77]....
        /*05b4*/ 	.word	0x000056d0
        /*05b8*/ 	.word	0x000000ff
        /*05bc*/ 	.word	0x00000060
        /*05c0*/ 	.short	0x010a
        /*05c2*/ 	.byte	0x2b
	.zero		1


	//   ....[78]....
        /*05c4*/ 	.word	0x000056f0
        /*05c8*/ 	.word	0x0000005c
        /*05cc*/ 	.word	0x000000a0
        /*05d0*/ 	.short	0x010a
        /*05d2*/ 	.byte	0xff
	.zero		1


	//   ....[79]....
        /*05d4*/ 	.word	0x00005840
        /*05d8*/ 	.word	0x000000ff
        /*05dc*/ 	.word	0x00000060
        /*05e0*/ 	.short	0x010a
        /*05e2*/ 	.byte	0x2b
	.zero		1


	//   ....[80]....
        /*05e4*/ 	.word	0x00005920
        /*05e8*/ 	.word	0x000000ff
        /*05ec*/ 	.word	0x00000000
        /*05f0*/ 	.short	0x0101
        /*05f2*/ 	.byte	0x04
	.zero		1


	//   ....[81]....
        /*05f4*/ 	.word	0x00005980
        /*05f8*/ 	.word	0x0000005c
        /*05fc*/ 	.word	0x000000a0
        /*0600*/ 	.short	0x010a
        /*0602*/ 	.byte	0xff
	.zero		1


	//   ....[82]....
        /*0604*/ 	.word	0x00005d50
        /*0608*/ 	.word	0x000000ff
        /*060c*/ 	.word	0x00000000
        /*0610*/ 	.short	0x0101
        /*0612*/ 	.byte	0x05
	.zero		1


	//   ....[83]....
        /*0614*/ 	.word	0x000065e0
        /*0618*/ 	.word	0x00000003
        /*061c*/ 	.word	0x000000f0
        /*0620*/ 	.short	0x010a
        /*0622*/ 	.byte	0xff
	.zero		1


	//   ....[84]....
        /*0624*/ 	.word	0x00006640
        /*0628*/ 	.word	0x00000002
        /*062c*/ 	.word	0x00000030
        /*0630*/ 	.short	0x010a
        /*0632*/ 	.byte	0xff
	.zero		1


	//   ....[85]....
        /*0634*/ 	.word	0x000066a0
        /*0638*/ 	.word	0x00000002
        /*063c*/ 	.word	0x00000030
        /*0640*/ 	.short	0x010a
        /*0642*/ 	.byte	0xff
	.zero		1


	//   ....[86]....
        /*0644*/ 	.word	0x000066f0
        /*0648*/ 	.word	0x00000002
        /*064c*/ 	.word	0x00000080
        /*0650*/ 	.short	0x010a
        /*0652*/ 	.byte	0xff
	.zero		1


	//   ....[87]....
        /*0654*/ 	.word	0x00006750
        /*0658*/ 	.word	0x00000000
        /*065c*/ 	.word	0x00000000
        /*0660*/ 	.short	0x010a
        /*0662*/ 	.byte	0xff
	.zero		1


	//   ....[88]....
        /*0664*/ 	.word	0x000067b0
        /*0668*/ 	.word	0x00000000
        /*066c*/ 	.word	0x00000000
        /*0670*/ 	.short	0x010a
        /*0672*/ 	.byte	0xff
	.zero		1


	//   ....[89]....
        /*0674*/ 	.word	0x00006810
        /*0678*/ 	.word	0x00000000
        /*067c*/ 	.word	0x00000000
        /*0680*/ 	.short	0x010a
        /*0682*/ 	.byte	0xff
	.zero		1


	//   ....[90]....
        /*0684*/ 	.word	0x00006870
        /*0688*/ 	.word	0x00000000
        /*068c*/ 	.word	0x00000000
        /*0690*/ 	.short	0x010a
        /*0692*/ 	.byte	0xff
	.zero		1


	//   ....[91]....
        /*0694*/ 	.word	0x000068d0
        /*0698*/ 	.word	0x00000000
        /*069c*/ 	.word	0x00000000
        /*06a0*/ 	.short	0x010a
        /*06a2*/ 	.byte	0xff
	.zero		1


	//   ....[92]....
        /*06a4*/ 	.word	0x00006920
        /*06a8*/ 	.word	0x00000000
        /*06ac*/ 	.word	0x000000e0
        /*06b0*/ 	.short	0x010a
        /*06b2*/ 	.byte	0xff
	.zero		1


	//   ....[93]....
        /*06b4*/ 	.word	0x00006980
        /*06b8*/ 	.word	0x00000000
        /*06bc*/ 	.word	0x00000090
        /*06c0*/ 	.short	0x010a
        /*06c2*/ 	.byte	0xff
	.zero		1


	//   ....[94]....
        /*06c4*/ 	.word	0x000069d0
        /*06c8*/ 	.word	0x00000000
        /*06cc*/ 	.word	0x00000080
        /*06d0*/ 	.short	0x010a
        /*06d2*/ 	.byte	0xff
	.zero		1


	//   ....[95]....
        /*06d4*/ 	.word	0x00006a30
        /*06d8*/ 	.word	0x00000000
        /*06dc*/ 	.word	0x00000090
        /*06e0*/ 	.short	0x010a
        /*06e2*/ 	.byte	0xff
	.zero		1


	//   ....[96]....
        /*06e4*/ 	.word	0x00006a80
        /*06e8*/ 	.word	0x00000000
        /*06ec*/ 	.word	0x00000080
        /*06f0*/ 	.short	0x010a
        /*06f2*/ 	.byte	0xff
	.zero		1


	//   ....[97]....
        /*06f4*/ 	.word	0x00006ae0
        /*06f8*/ 	.word	0x00000003
        /*06fc*/ 	.word	0x000000c0
        /*0700*/ 	.short	0x010a
        /*0702*/ 	.byte	0xff
	.zero		1


	//   ....[98]....
        /*0704*/ 	.word	0x00006b40
        /*0708*/ 	.word	0x00000000
        /*070c*/ 	.word	0x00000000
        /*0710*/ 	.short	0x010a
        /*0712*/ 	.byte	0xff
	.zero		1


	//   ....[99]....
        /*0714*/ 	.word	0x00006ba0
        /*0718*/ 	.word	0x00000000
        /*071c*/ 	.word	0x00000000
        /*0720*/ 	.short	0x010a
        /*0722*/ 	.byte	0xff
	.zero		1


	//   ....[100]....
        /*0724*/ 	.word	0x00006c00
        /*0728*/ 	.word	0x00000000
        /*072c*/ 	.word	0x00000000
        /*0730*/ 	.short	0x010a
        /*0732*/ 	.byte	0xff
	.zero		1


	//   ....[101]....
        /*0734*/ 	.word	0x00006c60
        /*0738*/ 	.word	0x00000000
        /*073c*/ 	.word	0x00000000
        /*0740*/ 	.short	0x010a
        /*0742*/ 	.byte	0xff
	.zero		1


	//   ....[102]....
        /*0744*/ 	.word	0x00006cc0
        /*0748*/ 	.word	0x00000000
        /*074c*/ 	.word	0x00000000
        /*0750*/ 	.short	0x010a
        /*0752*/ 	.byte	0xff
	.zero		1


	//   ....[103]....
        /*0754*/ 	.word	0x00006d10
        /*0758*/ 	.word	0x00000000
        /*075c*/ 	.word	0x00000080
        /*0760*/ 	.short	0x010a
        /*0762*/ 	.byte	0xff
	.zero		1


	//   ....[104]....
        /*0764*/ 	.word	0x00006d70
        /*0768*/ 	.word	0x00000000
        /*076c*/ 	.word	0x00000078
        /*0770*/ 	.short	0x010a
        /*0772*/ 	.byte	0xff
	.zero		1


	//   ....[105]....
        /*0774*/ 	.word	0x00006dd0
        /*0778*/ 	.word	0x00000003
        /*077c*/ 	.word	0x00000068
        /*0780*/ 	.short	0x010a
        /*0782*/ 	.byte	0xff
	.zero		1


	//   ....[106]....
        /*0784*/ 	.word	0x00006e20
        /*0788*/ 	.word	0x00000000
        /*078c*/ 	.word	0x00000080
        /*0790*/ 	.short	0x010a
        /*0792*/ 	.byte	0xff
	.zero		1


	//   ....[107]....
        /*0794*/ 	.word	0x00006e80
        /*0798*/ 	.word	0x00000000
        /*079c*/ 	.word	0x00000060
        /*07a0*/ 	.short	0x010a
        /*07a2*/ 	.byte	0xff
	.zero		1


	//   ....[108]....
        /*07a4*/ 	.word	0x00006ed0
        /*07a8*/ 	.word	0x0000005c
        /*07ac*/ 	.word	0x000000a0
        /*07b0*/ 	.short	0x010a
        /*07b2*/ 	.byte	0xff
	.zero		1


	//----- nvinfo : EIATTR_NUM_MBARRIERS
	.align		4
.L_47:
        /*07b4*/ 	.byte	0x03, 0x38
        /*07b6*/ 	.short	0x0020


	//----- nvinfo : EIATTR_EXIT_INSTR_OFFSETS
	.align		4
        /*07b8*/ 	.byte	0x04, 0x1c
        /*07ba*/ 	.short	(.L_49 - .L_48)


	//   ....[0]....
.L_48:
        /*07bc*/ 	.word	0x00002740


	//   ....[1]....
        /*07c0*/ 	.word	0x00002c30


	//   ....[2]....
        /*07c4*/ 	.word	0x00002c90


	//   ....[3]....
        /*07c8*/ 	.word	0x00003db0


	//   ....[4]....
        /*07cc*/ 	.word	0x000048e0


	//   ....[5]....
        /*07d0*/ 	.word	0x00004920


	//   ....[6]....
        /*07d4*/ 	.word	0x000065d0


	//----- nvinfo : EIATTR_MAX_THREADS
	.align		4
.L_49:
        /*07d8*/ 	.byte	0x04, 0x05
        /*07da*/ 	.short	(.L_51 - .L_50)
.L_50:
        /*07dc*/ 	.word	0x00000100
        /*07e0*/ 	.word	0x00000001
        /*07e4*/ 	.word	0x00000001


	//----- nvinfo : EIATTR_CRS_STACK_SIZE
	.align		4
.L_51:
        /*07e8*/ 	.byte	0x04, 0x1e
        /*07ea*/ 	.short	(.L_53 - .L_52)
.L_52:
        /*07ec*/ 	.word	0x00000000


	//----- nvinfo : EIATTR_CBANK_PARAM_SIZE
	.align		4
.L_53:
        /*07f0*/ 	.byte	0x03, 0x19
        /*07f2*/ 	.short	0x0800


	//----- nvinfo : EIATTR_PARAM_CBANK
	.align		4
        /*07f4*/ 	.byte	0x04, 0x0a
        /*07f6*/ 	.short	(.L_55 - .L_54)
	.align		4
.L_54:
        /*07f8*/ 	.word	index@(.nv.constant0._ZN7cutlass13device_kernelINS_4gemm6kernel13GemmUniversalIN4cute5tupleIJiiiiEEENS1_10collective13CollectiveMmaINS1_35MainloopSm100TmaUmmaWarpSpecializedILi6ELi2ELi4ENS5_IJNS4_1CILi1EEESB_SB_EEEEENS5_IJNSA_ILi64EEESE_NSA_ILi256EEEEEENS_12float_e4m3_tENS5_IJlSB_lEEESH_SI_NS4_8TiledMMAINS4_8MMA_AtomIJNS4_10MMA_TraitsINS4_19SM100_MMA_F8F6F4_SSEJSH_SH_fSE_SE_NS4_17integral_constantINS4_4UMMA5MajorELSP_0EEESQ_NSN_INSO_7ScaleInELSR_0EEESS_EEEEEENS4_6LayoutISC_NS5_IJNSA_ILi0EEESW_SW_EEEEENS5_IJNS4_10UnderscoreESZ_SZ_EEEEENS4_13SM90_TMA_LOADENS4_14ComposedLayoutINS4_7SwizzleILi3ELi4ELi3EEENS4_18smem_ptr_flag_bitsILi8EEENSV_INS5_IJNSA_ILi8EEENSA_ILi128EEEEEENS5_IJS19_SB_EEEEEEEvNS4_8identityES12_S1D_vS1E_EENS_8epilogue10collective18CollectiveEpilogueINS1G_23Sm100TmaWarpSpecializedILi1ELi1ELi32ELb0ELb0EEEJSG_NS5_IJNSV_ISE_SB_EES1L_EEESH_SI_SH_SI_NS1G_6fusion15FusionCallbacksIS1K_NS1N_17LinearCombinationISH_fSH_fLNS_15FloatRoundStyleE2EEESG_S1M_JEEENS4_5SM1004TMEM4LOAD26SM100_TMEM_LOAD_16dp32b32xES12_NS13_INS14_ILi2ELi4ELi3EEES17_NSV_INS5_IJS18_SE_EEENS5_IJSE_SB_EEEEEEENS4_39AutoVectorizingCopyWithAssumedAlignmentILi128EEENS4_14SM90_TMA_STOREES21_S23_S23_EEEvvEEEEvNT_6ParamsE)
        /*07fc*/ 	.short	0x0380
        /*07fe*/ 	.short	0x0800


	//----- nvinfo : EIATTR_SW_WAR
	.align		4
.L_55:
        /*0800*/ 	.byte	0x04, 0x36
        /*0802*/ 	.short	(.L_57 - .L_56)
.L_56:
        /*0804*/ 	.word	0x00000008
.L_57:


//--------------------- .nv.callgraph             --------------------------
	.section	.nv.callgraph,"",@"SHT_CUDA_CALLGRAPH"
	.align	4
	.sectionentsize	8
	.align		4
        /*0000*/ 	.word	0x00000000
	.align		4
        /*0004*/ 	.word	0xffffffff
	.align		4
        /*0008*/ 	.word	index@(_ZN7cutlass13device_kernelINS_4gemm6kernel13GemmUniversalIN4cute5tupleIJiiiiEEENS1_10collective13CollectiveMmaINS1_35MainloopSm100TmaUmmaWarpSpecializedILi6ELi2ELi4ENS5_IJNS4_1CILi1EEESB_SB_EEEEENS5_IJNSA_ILi64EEESE_NSA_ILi256EEEEEENS_12float_e4m3_tENS5_IJlSB_lEEESH_SI_NS4_8TiledMMAINS4_8MMA_AtomIJNS4_10MMA_TraitsINS4_19SM100_MMA_F8F6F4_SSEJSH_SH_fSE_SE_NS4_17integral_constantINS4_4UMMA5MajorELSP_0EEESQ_NSN_INSO_7ScaleInELSR_0EEESS_EEEEEENS4_6LayoutISC_NS5_IJNSA_ILi0EEESW_SW_EEEEENS5_IJNS4_10UnderscoreESZ_SZ_EEEEENS4_13SM90_TMA_LOADENS4_14ComposedLayoutINS4_7SwizzleILi3ELi4ELi3EEENS4_18smem_ptr_flag_bitsILi8EEENSV_INS5_IJNSA_ILi8EEENSA_ILi128EEEEEENS5_IJS19_SB_EEEEEEEvNS4_8identityES12_S1D_vS1E_EENS_8epilogue10collective18CollectiveEpilogueINS1G_23Sm100TmaWarpSpecializedILi1ELi1ELi32ELb0ELb0EEEJSG_NS5_IJNSV_ISE_SB_EES1L_EEESH_SI_SH_SI_NS1G_6fusion15FusionCallbacksIS1K_NS1N_17LinearCombinationISH_fSH_fLNS_15FloatRoundStyleE2EEESG_S1M_JEEENS4_5SM1004TMEM4LOAD26SM100_TMEM_LOAD_16dp32b32xES12_NS13_INS14_ILi2ELi4ELi3EEES17_NSV_INS5_IJS18_SE_EEENS5_IJSE_SB_EEEEEEENS4_39AutoVectorizingCopyWithAssumedAlignmentILi128EEENS4_14SM90_TMA_STOREES21_S23_S23_EEEvvEEEEvNT_6ParamsE)
	.align		4
        /*000c*/ 	.word	index@(__assertfail)
	.align		4
        /*0010*/ 	.word	0x00000000
	.align		4
        /*0014*/ 	.word	0xfffffffe
	.align		4
        /*0018*/ 	.word	0x00000000
	.align		4
        /*001c*/ 	.word	0xfffffffd
	.align		4
        /*0020*/ 	.word	0x00000000
	.align		4
        /*0024*/ 	.word	0xfffffffc


//--------------------- .nv.constant4             --------------------------
	.section	.nv.constant4,"a",@progbits
	.align	8
	.align		8
.nv.constant4:
        /*0000*/ 	.dword	__assertfail
	.align		8
        /*0008*/ 	.dword	__unnamed_1
	.align		8
        /*0010*/ 	.dword	__unnamed_2
	.align		8
        /*0018*/ 	.dword	_ZN40_INTERNAL_7579cb0d_4_k_cu_00d6a471_279844cuda3std3__45__cpo5beginE
	.align		8
        /*0020*/ 	.dword	_ZN40_INTERNAL_7579cb0d_4_k_cu_00d6a471_279844cuda3std3__45__cpo3endE
	.align		8
        /*0028*/ 	.dword	_ZN40_INTERNAL_7579cb0d_4_k_cu_00d6a471_279844cuda3std3__45__cpo6cbeginE
	.align		8
        /*0030*/ 	.dword	_ZN40_INTERNAL_7579cb0d_4_k_cu_00d6a471_279844cuda3std3__45__cpo4cendE
	.align		8
        /*0038*/ 	.dword	_ZN40_INTERNAL_7579cb0d_4_k_cu_00d6a471_279844cuda3std3__442_GLOBAL__N__7579cb0d_4_k_cu_00d6a471_279846ignoreE
	.align		8
        /*0040*/ 	.dword	_ZN40_INTERNAL_7579cb0d_4_k_cu_00d6a471_279844cuda3std3__419piecewise_constructE
	.align		8
        /*0048*/ 	.dword	_ZN40_INTERNAL_7579cb0d_4_k_cu_00d6a471_279844cuda3std3__48in_placeE
	.align		8
        /*0050*/ 	.dword	_ZN40_INTERNAL_7579cb0d_4_k_cu_00d6a471_279844cuda3std6ranges3__45__cpo4swapE
	.align		8
        /*0058*/ 	.dword	_ZN40_INTERNAL_7579cb0d_4_k_cu_00d6a471_279844cuda3std6ranges3__45__cpo9iter_moveE
	.align		8
        /*0060*/ 	.dword	_ZN40_INTERNAL_7579cb0d_4_k_cu_00d6a471_279844cute7productE
	.align		8
        /*0068*/ 	.dword	_ZN40_INTERNAL_7579cb0d_4_k_cu_00d6a471_279844cute1_E
	.align		8
        /*0070*/ 	.dword	$str$25
	.align		8
        /*0078*/ 	.dword	$str$26
	.align		8
        /*0080*/ 	.dword	$str$27
	.align		8
        /*0088*/ 	.dword	$str$28


//--------------------- .text._ZN7cutlass13device_kernelINS_4gemm6kernel13GemmUniversalIN4cute5tupleIJiiiiEEENS1_10collective13CollectiveMmaINS1_35MainloopSm100TmaUmmaWarpSpecializedILi6ELi2ELi4ENS5_IJNS4_1CILi1EEESB_SB_EEEEENS5_IJNSA_ILi64EEESE_NSA_ILi256EEEEEENS_12float_e4m3_tENS5_IJlSB_lEEESH_SI_NS4_8TiledMMAINS4_8MMA_AtomIJNS4_10MMA_TraitsINS4_19SM100_MMA_F8F6F4_SSEJSH_SH_fSE_SE_NS4_17integral_constantINS4_4UMMA5MajorELSP_0EEESQ_NSN_INSO_7ScaleInELSR_0EEESS_EEEEEENS4_6LayoutISC_NS5_IJNSA_ILi0EEESW_SW_EEEEENS5_IJNS4_10UnderscoreESZ_SZ_EEEEENS4_13SM90_TMA_LOADENS4_14ComposedLayoutINS4_7SwizzleILi3ELi4ELi3EEENS4_18smem_ptr_flag_bitsILi8EEENSV_INS5_IJNSA_ILi8EEENSA_ILi128EEEEEENS5_IJS19_SB_EEEEEEEvNS4_8identityES12_S1D_vS1E_EENS_8epilogue10collective18CollectiveEpilogueINS1G_23Sm100TmaWarpSpecializedILi1ELi1ELi32ELb0ELb0EEEJSG_NS5_IJNSV_ISE_SB_EES1L_EEESH_SI_SH_SI_NS1G_6fusion15FusionCallbacksIS1K_NS1N_17LinearCombinationISH_fSH_fLNS_15FloatRoundStyleE2EEESG_S1M_JEEENS4_5SM1004TMEM4LOAD26SM100_TMEM_LOAD_16dp32b32xES12_NS13_INS14_ILi2ELi4ELi3EEES17_NSV_INS5_IJS18_SE_EEENS5_IJSE_SB_EEEEEEENS4_39AutoVectorizingCopyWithAssumedAlignmentILi128EEENS4_14SM90_TMA_STOREES21_S23_S23_EEEvvEEEEvNT_6ParamsE --------------------------
	.section	.text._ZN7cutlass13device_kernelINS_4gemm6kernel13GemmUniversalIN4cute5tupleIJiiiiEEENS1_10collective13CollectiveMmaINS1_35MainloopSm100TmaUmmaWarpSpecializedILi6ELi2ELi4ENS5_IJNS4_1CILi1EEESB_SB_EEEEENS5_IJNSA_ILi64EEESE_NSA_ILi256EEEEEENS_12float_e4m3_tENS5_IJlSB_lEEESH_SI_NS4_8TiledMMAINS4_8MMA_AtomIJNS4_10MMA_TraitsINS4_19SM100_MMA_F8F6F4_SSEJSH_SH_fSE_SE_NS4_17integral_constantINS4_4UMMA5MajorELSP_0EEESQ_NSN_INSO_7ScaleInELSR_0EEESS_EEEEEENS4_6LayoutISC_NS5_IJNSA_ILi0EEESW_SW_EEEEENS5_IJNS4_10UnderscoreESZ_SZ_EEEEENS4_13SM90_TMA_LOADENS4_14ComposedLayoutINS4_7SwizzleILi3ELi4ELi3EEENS4_18smem_ptr_flag_bitsILi8EEENSV_INS5_IJNSA_ILi8EEENSA_ILi128EEEEEENS5_IJS19_SB_EEEEEEEvNS4_8identityES12_S1D_vS1E_EENS_8epilogue10collective18CollectiveEpilogueINS1G_23Sm100TmaWarpSpecializedILi1ELi1ELi32ELb0ELb0EEEJSG_NS5_IJNSV_ISE_SB_EES1L_EEESH_SI_SH_SI_NS1G_6fusion15FusionCallbacksIS1K_NS1N_17LinearCombinationISH_fSH_fLNS_15FloatRoundStyleE2EEESG_S1M_JEEENS4_5SM1004TMEM4LOAD26SM100_TMEM_LOAD_16dp32b32xES12_NS13_INS14_ILi2ELi4ELi3EEES17_NSV_INS5_IJS18_SE_EEENS5_IJSE_SB_EEEEEEENS4_39AutoVectorizingCopyWithAssumedAlignmentILi128EEENS4_14SM90_TMA_STOREES21_S23_S23_EEEvvEEEEvNT_6ParamsE,"ax",@progbits
	.align	128
.text._ZN7cutlass13device_kernelINS_4gemm6kernel13GemmUniversalIN4cute5tupleIJiiiiEEENS1_10collective13CollectiveMmaINS1_35MainloopSm100TmaUmmaWarpSpecializedILi6ELi2ELi4ENS5_IJNS4_1CILi1EEESB_SB_EEEEENS5_IJNSA_ILi64EEESE_NSA_ILi256EEEEEENS_12float_e4m3_tENS5_IJlSB_lEEESH_SI_NS4_8TiledMMAINS4_8MMA_AtomIJNS4_10MMA_TraitsINS4_19SM100_MMA_F8F6F4_SSEJSH_SH_fSE_SE_NS4_17integral_constantINS4_4UMMA5MajorELSP_0EEESQ_NSN_INSO_7ScaleInELSR_0EEESS_EEEEEENS4_6LayoutISC_NS5_IJNSA_ILi0EEESW_SW_EEEEENS5_IJNS4_10UnderscoreESZ_SZ_EEEEENS4_13SM90_TMA_LOADENS4_14ComposedLayoutINS4_7SwizzleILi3ELi4ELi3EEENS4_18smem_ptr_flag_bitsILi8EEENSV_INS5_IJNSA_ILi8EEENSA_ILi128EEEEEENS5_IJS19_SB_EEEEEEEvNS4_8identityES12_S1D_vS1E_EENS_8epilogue10collective18CollectiveEpilogueINS1G_23Sm100TmaWarpSpecializedILi1ELi1ELi32ELb0ELb0EEEJSG_NS5_IJNSV_ISE_SB_EES1L_EEESH_SI_SH_SI_NS1G_6fusion15FusionCallbacksIS1K_NS1N_17LinearCombinationISH_fSH_fLNS_15FloatRoundStyleE2EEESG_S1M_JEEENS4_5SM1004TMEM4LOAD26SM100_TMEM_LOAD_16dp32b32xES12_NS13_INS14_ILi2ELi4ELi3EEES17_NSV_INS5_IJS18_SE_EEENS5_IJSE_SB_EEEEEEENS4_39AutoVectorizingCopyWithAssumedAlignmentILi128EEENS4_14SM90_TMA_STOREES21_S23_S23_EEEvvEEEEvNT_6ParamsE:
        .type           _ZN7cutlass13device_kernelINS_4gemm6kernel13GemmUniversalIN4cute5tupleIJiiiiEEENS1_10collective13CollectiveMmaINS1_35MainloopSm100TmaUmmaWarpSpecializedILi6ELi2ELi4ENS5_IJNS4_1CILi1EEESB_SB_EEEEENS5_IJNSA_ILi64EEESE_NSA_ILi256EEEEEENS_12float_e4m3_tENS5_IJlSB_lEEESH_SI_NS4_8TiledMMAINS4_8MMA_AtomIJNS4_10MMA_TraitsINS4_19SM100_MMA_F8F6F4_SSEJSH_SH_fSE_SE_NS4_17integral_constantINS4_4UMMA5MajorELSP_0EEESQ_NSN_INSO_7ScaleInELSR_0EEESS_EEEEEENS4_6LayoutISC_NS5_IJNSA_ILi0EEESW_SW_EEEEENS5_IJNS4_10UnderscoreESZ_SZ_EEEEENS4_13SM90_TMA_LOADENS4_14ComposedLayoutINS4_7SwizzleILi3ELi4ELi3EEENS4_18smem_ptr_flag_bitsILi8EEENSV_INS5_IJNSA_ILi8EEENSA_ILi128EEEEEENS5_IJS19_SB_EEEEEEEvNS4_8identityES12_S1D_vS1E_EENS_8epilogue10collective18CollectiveEpilogueINS1G_23Sm100TmaWarpSpecializedILi1ELi1ELi32ELb0ELb0EEEJSG_NS5_IJNSV_ISE_SB_EES1L_EEESH_SI_SH_SI_NS1G_6fusion15FusionCallbacksIS1K_NS1N_17LinearCombinationISH_fSH_fLNS_15FloatRoundStyleE2EEESG_S1M_JEEENS4_5SM1004TMEM4LOAD26SM100_TMEM_LOAD_16dp32b32xES12_NS13_INS14_ILi2ELi4ELi3EEES17_NSV_INS5_IJS18_SE_EEENS5_IJSE_SB_EEEEEEENS4_39AutoVectorizingCopyWithAssumedAlignmentILi128EEENS4_14SM90_TMA_STOREES21_S23_S23_EEEvvEEEEvNT_6ParamsE,@function
        .size           _ZN7cutlass13device_kernelINS_4gemm6kernel13GemmUniversalIN4cute5tupleIJiiiiEEENS1_10collective13CollectiveMmaINS1_35MainloopSm100TmaUmmaWarpSpecializedILi6ELi2ELi4ENS5_IJNS4_1CILi1EEESB_SB_EEEEENS5_IJNSA_ILi64EEESE_NSA_ILi256EEEEEENS_12float_e4m3_tENS5_IJlSB_lEEESH_SI_NS4_8TiledMMAINS4_8MMA_AtomIJNS4_10MMA_TraitsINS4_19SM100_MMA_F8F6F4_SSEJSH_SH_fSE_SE_NS4_17integral_constantINS4_4UMMA5MajorELSP_0EEESQ_NSN_INSO_7ScaleInELSR_0EEESS_EEEEEENS4_6LayoutISC_NS5_IJNSA_ILi0EEESW_SW_EEEEENS5_IJNS4_10UnderscoreESZ_SZ_EEEEENS4_13SM90_TMA_LOADENS4_14ComposedLayoutINS4_7SwizzleILi3ELi4ELi3EEENS4_18smem_ptr_flag_bitsILi8EEENSV_INS5_IJNSA_ILi8EEENSA_ILi128EEEEEENS5_IJS19_SB_EEEEEEEvNS4_8identityES12_S1D_vS1E_EENS_8epilogue10collective18CollectiveEpilogueINS1G_23Sm100TmaWarpSpecializedILi1ELi1ELi32ELb0ELb0EEEJSG_NS5_IJNSV_ISE_SB_EES1L_EEESH_SI_SH_SI_NS1G_6fusion15FusionCallbacksIS1K_NS1N_17LinearCombinationISH_fSH_fLNS_15FloatRoundStyleE2EEESG_S1M_JEEENS4_5SM1004TMEM4LOAD26SM100_TMEM_LOAD_16dp32b32xES12_NS13_INS14_ILi2ELi4ELi3EEES17_NSV_INS5_IJS18_SE_EEENS5_IJSE_SB_EEEEEEENS4_39AutoVectorizingCopyWithAssumedAlignmentILi128EEENS4_14SM90_TMA_STOREES21_S23_S23_EEEvvEEEEvNT_6ParamsE,(.L_x_134 - _ZN7cutlass13device_kernelINS_4gemm6kernel13GemmUniversalIN4cute5tupleIJiiiiEEENS1_10collective13CollectiveMmaINS1_35MainloopSm100TmaUmmaWarpSpecializedILi6ELi2ELi4ENS5_IJNS4_1CILi1EEESB_SB_EEEEENS5_IJNSA_ILi64EEESE_NSA_ILi256EEEEEENS_12float_e4m3_tENS5_IJlSB_lEEESH_SI_NS4_8TiledMMAINS4_8MMA_AtomIJNS4_10MMA_TraitsINS4_19SM100_MMA_F8F6F4_SSEJSH_SH_fSE_SE_NS4_17integral_constantINS4_4UMMA5MajorELSP_0EEESQ_NSN_INSO_7ScaleInELSR_0EEESS_EEEEEENS4_6LayoutISC_NS5_IJNSA_ILi0EEESW_SW_EEEEENS5_IJNS4_10UnderscoreESZ_SZ_EEEEENS4_13SM90_TMA_LOADENS4_14ComposedLayoutINS4_7SwizzleILi3ELi4ELi3EEENS4_18smem_ptr_flag_bitsILi8EEENSV_INS5_IJNSA_ILi8EEENSA_ILi128EEEEEENS5_IJS19_SB_EEEEEEEvNS4_8identityES12_S1D_vS1E_EENS_8epilogue10collective18CollectiveEpilogueINS1G_23Sm100TmaWarpSpecializedILi1ELi1ELi32ELb0ELb0EEEJSG_NS5_IJNSV_ISE_SB_EES1L_EEESH_SI_SH_SI_NS1G_6fusion15FusionCallbacksIS1K_NS1N_17LinearCombinationISH_fSH_fLNS_15FloatRoundStyleE2EEESG_S1M_JEEENS4_5SM1004TMEM4LOAD26SM100_TMEM_LOAD_16dp32b32xES12_NS13_INS14_ILi2ELi4ELi3EEES17_NSV_INS5_IJS18_SE_EEENS5_IJSE_SB_EEEEEEENS4_39AutoVectorizingCopyWithAssumedAlignmentILi128EEENS4_14SM90_TMA_STOREES21_S23_S23_EEEvvEEEEvNT_6ParamsE)
        .other          _ZN7cutlass13device_kernelINS_4gemm6kernel13GemmUniversalIN4cute5tupleIJiiiiEEENS1_10collective13CollectiveMmaINS1_35MainloopSm100TmaUmmaWarpSpecializedILi6ELi2ELi4ENS5_IJNS4_1CILi1EEESB_SB_EEEEENS5_IJNSA_ILi64EEESE_NSA_ILi256EEEEEENS_12float_e4m3_tENS5_IJlSB_lEEESH_SI_NS4_8TiledMMAINS4_8MMA_AtomIJNS4_10MMA_TraitsINS4_19SM100_MMA_F8F6F4_SSEJSH_SH_fSE_SE_NS4_17integral_constantINS4_4UMMA5MajorELSP_0EEESQ_NSN_INSO_7ScaleInELSR_0EEESS_EEEEEENS4_6LayoutISC_NS5_IJNSA_ILi0EEESW_SW_EEEEENS5_IJNS4_10UnderscoreESZ_SZ_EEEEENS4_13SM90_TMA_LOADENS4_14ComposedLayoutINS4_7SwizzleILi3ELi4ELi3EEENS4_18smem_ptr_flag_bitsILi8EEENSV_INS5_IJNSA_ILi8EEENSA_ILi128EEEEEENS5_IJS19_SB_EEEEEEEvNS4_8identityES12_S1D_vS1E_EENS_8epilogue10collective18CollectiveEpilogueINS1G_23Sm100TmaWarpSpecializedILi1ELi1ELi32ELb0ELb0EEEJSG_NS5_IJNSV_ISE_SB_EES1L_EEESH_SI_SH_SI_NS1G_6fusion15FusionCallbacksIS1K_NS1N_17LinearCombinationISH_fSH_fLNS_15FloatRoundStyleE2EEESG_S1M_JEEENS4_5SM1004TMEM4LOAD26SM100_TMEM_LOAD_16dp32b32xES12_NS13_INS14_ILi2ELi4ELi3EEES17_NSV_INS5_IJS18_SE_EEENS5_IJSE_SB_EEEEEEENS4_39AutoVectorizingCopyWithAssumedAlignmentILi128EEENS4_14SM90_TMA_STOREES21_S23_S23_EEEvvEEEEvNT_6ParamsE,@"STO_CUDA_ENTRY STV_DEFAULT"
_ZN7cutlass13device_kernelINS_4gemm6kernel13GemmUniversalIN4cute5tupleIJiiiiEEENS1_10collective13CollectiveMmaINS1_35MainloopSm100TmaUmmaWarpSpecializedILi6ELi2ELi4ENS5_IJNS4_1CILi1EEESB_SB_EEEEENS5_IJNSA_ILi64EEESE_NSA_ILi256EEEEEENS_12float_e4m3_tENS5_IJlSB_lEEESH_SI_NS4_8TiledMMAINS4_8MMA_AtomIJNS4_10MMA_TraitsINS4_19SM100_MMA_F8F6F4_SSEJSH_SH_fSE_SE_NS4_17integral_constantINS4_4UMMA5MajorELSP_0EEESQ_NSN_INSO_7ScaleInELSR_0EEESS_EEEEEENS4_6LayoutISC_NS5_IJNSA_ILi0EEESW_SW_EEEEENS5_IJNS4_10UnderscoreESZ_SZ_EEEEENS4_13SM90_TMA_LOADENS4_14ComposedLayoutINS4_7SwizzleILi3ELi4ELi3EEENS4_18smem_ptr_flag_bitsILi8EEENSV_INS5_IJNSA_ILi8EEENSA_ILi128EEEEEENS5_IJS19_SB_EEEEEEEvNS4_8identityES12_S1D_vS1E_EENS_8epilogue10collective18CollectiveEpilogueINS1G_23Sm100TmaWarpSpecializedILi1ELi1ELi32ELb0ELb0EEEJSG_NS5_IJNSV_ISE_SB_EES1L_EEESH_SI_SH_SI_NS1G_6fusion15FusionCallbacksIS1K_NS1N_17LinearCombinationISH_fSH_fLNS_15FloatRoundStyleE2EEESG_S1M_JEEENS4_5SM1004TMEM4LOAD26SM100_TMEM_LOAD_16dp32b32xES12_NS13_INS14_ILi2ELi4ELi3EEES17_NSV_INS5_IJS18_SE_EEENS5_IJSE_SB_EEEEEEENS4_39AutoVectorizingCopyWithAssumedAlignmentILi128EEENS4_14SM90_TMA_STOREES21_S23_S23_EEEvvEEEEvNT_6ParamsE:
[----:B------:R-:W1:Y:S01]  /*0000*/  LDC R1, c[0x0][0x37c] ;  /* 0x0000df00ff017b82 */ /* 0x000e620000000800 */
[----:B------:R-:W2:Y:S01]  /*0010*/  S2R R101, SR_TID.X ;  /* 0x0000000000657919 */ /* 0x000ea20000002100 */
[----:B------:R-:W3:Y:S01]  /*0020*/  LDCU.64 UR4, c[0x0][0x890] ;  /* 0x00011200ff0477ac */ /* 0x000ee20008000a00 */
[----:B------:R-:W-:Y:S02]  /*0030*/  PRMT R96, RZ, 0x7610, R96 ;  /* 0x00007610ff607816 */ /* 0x000fe40000000060 */
[----:B------:R-:W-:Y:S01]  /*0040*/  ELECT P5, URZ, PT ;  /* 0x0000000000ff782f */ /* 0x000fe200038a0000 */
[----:B------:R-:W4:Y:S01]  /*0050*/  LDCU.64 UR40, c[0x0][0x358] ;  /* 0x00006b00ff2877ac */ /* 0x000f220008000a00 */
[----:B---3--:R-:W-:-:S04]  /*0060*/  UISETP.NE.U32.AND UP0, UPT, UR4, URZ, UPT ;  /* 0x000000ff0400728c */ /* 0x008fc8000bf05070 */
[----:B------:R-:W-:Y:S01]  /*0070*/  UISETP.NE.AND.EX UP0, UPT, UR5, URZ, UPT, UP0 ;  /* 0x000000ff0500728c */ /* 0x000fe2000bf05300 */
[----:B--2---:R-:W-:-:S05]  /*0080*/  SHF.R.U32.HI R104, RZ, 0x5, R101 ;  /* 0x00000005ff687819 */ /* 0x004fca0000011665 */
[----:B------:R-:W2:Y:S02]  /*0090*/  SHFL.IDX PT, R0, R104, RZ, 0x1f ;  /* 0x00001fff68007589 */ /* 0x000ea400000e0000 */
[----:B--2---:R-:W-:Y:S01]  /*00a0*/  R2UR UR8, R0 ;  /* 0x00000000000872ca */ /* 0x004fe200000e0000 */
[----:B-1--4-:R-:W-:-:S14]  /*00b0*/  BRA.U UP0, `(.L_x_0) ;  /* 0x00000001002c7547 */ /* 0x012fdc000b800000 */
[----:B------:R-:W1:Y:S02]  /*00c0*/  LDCU.64 UR6, c[0x0][0x888] ;  /* 0x00011100ff0677ac */ /* 0x000e640008000a00 */
[----:B-1----:R-:W-:-:S04]  /*00d0*/  UISETP.NE.U32.AND UP0, UPT, UR6, URZ, UPT ;  /* 0x000000ff0600728c */ /* 0x002fc8000bf05070 */
[----:B------:R-:W-:-:S09]  /*00e0*/  UISETP.NE.AND.EX UP0, UPT, UR7, URZ, UPT, UP0 ;  /* 0x000000ff0700728c */ /* 0x000fd2000bf05300 */
[----:B------:R-:W-:Y:S05]  /*00f0*/  BRA.U !UP0, `(.L_x_1) ;  /* 0x0000000108107547 */ /* 0x000fea000b800000 */
[----:B------:R-:W1:Y:S02]  /*0100*/  LDC.64 R2, c[0x0][0x888] ;  /* 0x00022200ff027b82 */ /* 0x000e640000000a00 */
[----:B-1----:R1:W5:Y:S01]  /*0110*/  LDG.E R49, desc[UR40][R2.64] ;  /* 0x0000002802317981 */ /* 0x002362000c1e1900 */
[----:B------:R-:W-:Y:S01]  /*0120*/  HFMA2 R96, -RZ, RZ, 0, 5.9604644775390625e-08 ;  /* 0x00000001ff607431 */ /* 0x000fe200000001ff */
[----:B------:R-:W-:Y:S05]  /*0130*/  BRA `(.L_x_0) ;  /* 0x00000000000c7947 */ /* 0x000fea0003800000 */
.L_x_1:
[----:B------:R-:W1:Y:S01]  /*0140*/  LDCU UR6, c[0x0][0x880] ;  /* 0x00011000ff0677ac */ /* 0x000e620008000800 */
[----:B------:R-:W-:Y:S01]  /*0150*/  HFMA2 R96, -RZ, RZ, 0, 5.9604644775390625e-08 ;  /* 0x00000001ff607431 */ /* 0x000fe200000001ff */
[----:B-1----:R-:W-:-:S07]  /*0160*/  MOV R49, UR6 ;  /* 0x0000000600317c02 */ /* 0x002fce0008000f00 */
.L_x_0:
[----:B------:R-:W2:Y:S02]  /*0170*/  LDCU.64 UR6, c[0x0][0x8b0] ;  /* 0x00011600ff0677ac */ /* 0x000ea40008000a00 */
[----:B--2---:R-:W-:-:S04]  /*0180*/  UISETP.NE.U32.AND UP0, UPT, UR6, URZ, UPT ;  /* 0x000000ff0600728c */ /* 0x004fc8000bf05070 */
[----:B------:R-:W-:-:S09]  /*0190*/  UISETP.NE.AND.EX UP0, UPT, UR7, URZ, UPT, UP0 ;  /* 0x000000ff0700728c */ /* 0x000fd2000bf05300 */
[----:B------:R-:W-:Y:S05]  /*01a0*/  BRA.U UP0, `(.L_x_2) ;  /* 0x0000000100247547 */ /* 0x000fea000b800000 */
[----:B------:R-:W2:Y:S02]  /*01b0*/  LDCU.64 UR6, c[0x0][0x8a8] ;  /* 0x00011500ff0677ac */ /* 0x000ea40008000a00 */
[----:B--2---:R-:W-:-:S04]  /*01c0*/  UISETP.NE.U32.AND UP0, UPT, UR6, URZ, UPT ;  /* 0x000000ff0600728c */ /* 0x004fc8000bf05070 */
[----:B------:R-:W-:-:S09]  /*01d0*/  UISETP.NE.AND.EX UP0, UPT, UR7, URZ, UPT, UP0 ;  /* 0x000000ff0700728c */ /* 0x000fd2000bf05300 */
[----:B------:R-:W-:Y:S05]  /*01e0*/  BRA.U !UP0, `(.L_x_3) ;  /* 0x00000001080c7547 */ /* 0x000fea000b800000 */
[----:B-1----:R-:W1:Y:S02]  /*01f0*/  LDC.64 R2, c[0x0][0x8a8] ;  /* 0x00022a00ff027b82 */ /* 0x002e640000000a00 */
[----:B-1----:R2:W5:Y:S01]  /*0200*/  LDG.E R47, desc[UR40][R2.64] ;  /* 0x00000028022f7981 */ /* 0x002562000c1e1900 */
[----:B------:R-:W-:Y:S05]  /*0210*/  BRA `(.L_x_2) ;  /* 0x0000000000087947 */ /* 0x000fea0003800000 */
.L_x_3:
[----:B------:R-:W2:Y:S02]  /*0220*/  LDCU UR6, c[0x0][0x8a0] ;  /* 0x00011400ff0677ac */ /* 0x000ea40008000800 */
[----:B--2---:R-:W-:Y:S02]  /*0230*/  MOV R47, UR6 ;  /* 0x00000006002f7c02 */ /* 0x004fe40008000f00 */
.L_x_2:
[----:B------:R-:W-:Y:S01]  /*0240*/  IMAD.U32 R0, RZ, RZ, UR8 ;  /* 0x00000008ff007e24 */ /* 0x000fe2000f8e00ff */
[----:B------:R-:W-:Y:S04]  /*0250*/  BSSY.RECONVERGENT B0, `(.L_x_4) ;  /* 0x000000c000007945 */ /* 0x000fe80003800200 */
[C---:B------:R-:W-:Y:S02]  /*0260*/  ISETP.NE.OR P1, PT, R0.reuse, 0x1, !P5 ;  /* 0x000000010000780c */ /* 0x040fe40006f25670 */
[----:B------:R-:W-:-:S11]  /*0270*/  ISETP.NE.OR P0, PT, R0, 0x3, !P5 ;  /* 0x000000030000780c */ /* 0x000fd60006f05670 */
[----:B------:R-:W-:Y:S05]  /*0280*/  @P1 BRA `(.L_x_5) ;  /* 0x0000000000201947 */ /* 0x000fea0003800000 */
[----:B------:R-:W3:Y:S02]  /*0290*/  LDCU.64 UR6, c[0x0][0x348] ;  /* 0x00006900ff0677ac */ /* 0x000ee40008000a00 */
[----:B---3--:R-:W-:Y:S02]  /*02a0*/  UIADD3 UR10, UP1, UPT, UR6, 0x80, URZ ;  /* 0x00000080060a7890 */ /* 0x008fe4000ff3e0ff */
[----:B------:R-:W-:Y:S02]  /*02b0*/  UIADD3 UR6, UP0, UPT, UR6, 0x180, URZ ;  /* 0x0000018006067890 */ /* 0x000fe4000ff1e0ff */
[----:B------:R-:W-:Y:S02]  /*02c0*/  UIADD3.X UR11, UPT, UPT, URZ, UR7, URZ, UP1, !UPT ;  /* 0x00000007ff0b7290 */ /* 0x000fe40008ffe4ff */
[----:B------:R-:W-:-:S07]  /*02d0*/  UIADD3.X UR7, UPT, UPT, URZ, UR7, URZ, UP0, !UPT ;  /* 0x00000007ff077290 */ /* 0x000fce00087fe4ff */
[----:B------:R3:W-:Y:S02]  /*02e0*/  UTMACCTL.PF [UR10] ;  /* 0x000000000a0079b9 */ /* 0x0007e40008040000 */
[----:B------:R3:W-:Y:S02]  /*02f0*/  UTMACCTL.PF [UR6] ;  /* 0x00000000060079b9 */ /* 0x0007e40008040000 */
[----:B---3--:R-:W-:Y:S01]  /*0300*/  NOP ;  /* 0x0000000000007918 */ /* 0x008fe20000000000 */
.L_x_5:
[----:B------:R-:W-:Y:S05]  /*0310*/  BSYNC.RECONVERGENT B0 ;  /* 0x0000000000007941 */ /* 0x000fea0003800200 */
.L_x_4:
[----:B------:R-:W-:Y:S04]  /*0320*/  BSSY.RECONVERGENT B0, `(.L_x_6) ;  /* 0x000000a000007945 */ /* 0x000fe80003800200 */
        /* <DEDUP_REMOVED lines=9> */
.L_x_7:
[----:B------:R-:W-:Y:S05]  /*03c0*/  BSYNC.RECONVERGENT B0 ;  /* 0x0000000000007941 */ /* 0x000fea0003800200 */
.L_x_6:
[----:B------:R-:W3:Y:S01]  /*03d0*/  LDCU.64 UR6, c[0x0][0x888] ;  /* 0x00011100ff0677ac */ /* 0x000ee20008000a00 */
[----:B------:R-:W-:Y:S02]  /*03e0*/  UISETP.EQ.U32.AND UP1, UPT, UR4, URZ, UPT ;  /* 0x000000ff0400728c */ /* 0x000fe4000bf22070 */
[----:B------:R-:W-:Y:S02]  /*03f0*/  UPLOP3.LUT UP2, UPT, UPT, UPT, UPT, 0x80, 0x8 ;  /* 0x000000000008789c */ /* 0x000fe40003f4f070 */
[----:B---3--:R-:W-:-:S04]  /*0400*/  UISETP.NE.U32.AND UP0, UPT, UR6, URZ, UPT ;  /* 0x000000ff0600728c */ /* 0x008fc8000bf05070 */
[----:B------:R-:W-:-:S04]  /*0410*/  UISETP.NE.AND.EX UP0, UPT, UR7, URZ, UPT, UP0 ;  /* 0x000000ff0700728c */ /* 0x000fc8000bf05300 */
[----:B------:R-:W-:-:S04]  /*0420*/  UISETP.EQ.OR.EX UP3, UPT, UR5, URZ, !UP0, UP1 ;  /* 0x000000ff0500728c */ /* 0x000fc8000c762710 */
[----:B------:R-:W-:-:S05]  /*0430*/  UP2UR UR44, UPR, URZ, 0x8 ;  /* 0x00000008ff2c7883 */ /* 0x000fca0008000000 */
[----:B------:R-:W-:Y:S07]  /*0440*/  BRA.U !UP3, `(.L_x_8) ;  /* 0x000000010b207547 */ /* 0x000fee000b800000 */
[----:B------:R-:W-:Y:S01]  /*0450*/  UISETP.NE.U32.AND UP2, UPT, UR4, URZ, UPT ;  /* 0x000000ff0400728c */ /* 0x000fe2000bf45070 */
[----:B-----5:R-:W-:Y:S01]  /*0460*/  FSETP.NEU.AND P0, PT, R49, RZ, PT ;  /* 0x000000ff3100720b */ /* 0x020fe20003f0d000 */
[----:B------:R-:W-:Y:S02]  /*0470*/  USEL UR4, URZ, 0xffffffff, UP0 ;  /* 0xffffffffff047887 */ /* 0x000fe40008000000 */
[----:B------:R-:W-:-:S10]  /*0480*/  UISETP.NE.AND.EX UP2, UPT, UR5, URZ, UPT, UP2 ;  /* 0x000000ff0500728c */ /* 0x000fd4000bf45320 */
[----:B------:R-:W-:Y:S01]  /*0490*/  VOTEU.ANY UP1, P0 ;  /* 0x0000000000ff7886 */ /* 0x000fe20000020100 */
[----:B------:R-:W-:-:S04]  /*04a0*/  @!UP2 USEL UR4, URZ, 0xffffffff, UP1 ;  /* 0xffffffffff04a887 */ /* 0x000fc80008800000 */
[----:B------:R-:W-:-:S04]  /*04b0*/  ULOP3.LUT UR4, UR4, 0x1, URZ, 0xc0, !UPT ;  /* 0x0000000104047892 */ /* 0x000fc8000f8ec0ff */
[----:B------:R-:W-:-:S11]  /*04c0*/  UISETP.NE.U32.AND UP2, UPT, UR4, 0x1, UPT ;  /* 0x000000010400788c */ /* 0x000fd6000bf45070 */
.L_x_8:
[----:B-12---:R-:W1:Y:S01]  /*04d0*/  SHFL.IDX PT, R2, R104, RZ, 0x1f ;  /* 0x00001fff68027589 */ /* 0x006e6200000e0000 */
[----:B------:R-:W-:-:S04]  /*04e0*/  UISETP.NE.AND UP1, UPT, UR8, 0x2, UPT ;  /* 0x000000020800788c */ /* 0x000fc8000bf25270 */
[----:B------:R-:W-:Y:S01]  /*04f0*/  USEL UR13, URZ, 0x1, UP1 ;  /* 0x00000001ff0d7887 */ /* 0x000fe20008800000 */
[----:B-1----:R-:W-:-:S13]  /*0500*/  ISETP.NE.AND P0, PT, R2, RZ, PT ;  /* 0x000000ff0200720c */ /* 0x002fda0003f05270 */
[----:B------:R-:W-:Y:S05]  /*0510*/  @P0 BRA `(.L_x_9) ;  /* 0x0000000000580947 */ /* 0x000fea0003800000 */
[----:B------:R-:W1:Y:S01]  /*0520*/  S2UR UR5, SR_CgaCtaId ;  /* 0x00000000000579c3 */ /* 0x000e620000008800 */
[----:B------:R-:W-:Y:S01]  /*0530*/  UMOV UR6, 0x400 ;  /* 0x0000040000067882 */ /* 0x000fe20000000000 */
[----:B------:R-:W-:Y:S01]  /*0540*/  UMOV UR4, 0x1 ;  /* 0x0000000100047882 */ /* 0x000fe20000000000 */
[----:B------:R-:W-:Y:S01]  /*0550*/  ELECT P0, URZ, PT ;  /* 0x0000000000ff782f */ /* 0x000fe20003800000 */
[----:B-1----:R-:W-:Y:S02]  /*0560*/  ULEA UR5, UR5, UR6, 0x18 ;  /* 0x0000000605057291 */ /* 0x002fe4000f8ec0ff */
[----:B------:R-:W-:-:S04]  /*0570*/  UIADD3 UR6, UPT, UPT, -UR4, 0x100000, URZ ;  /* 0x0010000004067890 */ /* 0x000fc8000fffe1ff */
[----:B------:R-:W-:Y:S02]  /*0580*/  USHF.L.U32 UR7, UR6, 0xb, URZ ;  /* 0x0000000b06077899 */ /* 0x000fe400080006ff */
[----:B------:R-:W-:Y:S01]  /*0590*/  USHF.L.U32 UR6, UR6, 0x1, URZ ;  /* 0x0000000106067899 */ /* 0x000fe200080006ff */
[----:B------:R-:W1:Y:S11]  /*05a0*/  FENCE.VIEW.ASYNC.S ;  /* 0x00000000000073c6 */ /* 0x000e760000000000 */
[----:B-1----:R1:W2:Y:S01]  /*05b0*/  SYNCS.EXCH.64 URZ, [UR5], UR6 ;  /* 0x0000000605ff75b2 */ /* 0x0022a20008000100 */
[----:B------:R1:W3:Y:S01]  /*05c0*/  SYNCS.EXCH.64 URZ, [UR5+0x30], UR6 ;  /* 0x0000300605ff75b2 */ /* 0x0002e20008000100 */
[----:B------:R1:W4:Y:S01]  /*05d0*/  SYNCS.EXCH.64 URZ, [UR5+0x8], UR6 ;  /* 0x0000080605ff75b2 */ /* 0x0003220008000100 */
[----:B------:R1:W1:Y:S01]  /*05e0*/  SYNCS.EXCH.64 URZ, [UR5+0x38], UR6 ;  /* 0x0000380605ff75b2 */ /* 0x0002620008000100 */
        /* <DEDUP_REMOVED lines=8> */
[----:B------:R-:W-:Y:S01]  /*0670*/  NOP ;  /* 0x0000000000007918 */ /* 0x000fe20000000000 */
.L_x_9:
[----:B------:R-:W2:Y:S01]  /*0680*/  SHFL.IDX PT, R2, R104, RZ, 0x1f ;  /* 0x00001fff68027589 */ /* 0x000ea200000e0000 */
[----:B------:R-:W-:Y:S01]  /*0690*/  NOP ;  /* 0x0000000000007918 */ /* 0x000fe20000000000 */
[----:B--2---:R-:W-:-:S13]  /*06a0*/  ISETP.NE.AND P0, PT, R2, 0x1, PT ;  /* 0x000000010200780c */ /* 0x004fda0003f05270 */
[----:B------:R-:W-:Y:S05]  /*06b0*/  @P0 BRA `(.L_x_10) ;  /* 0x0000000000400947 */ /* 0x000fea0003800000 */
[----:B-1----:R-:W1:Y:S01]  /*06c0*/  S2UR UR6, SR_CgaCtaId ;  /* 0x00000000000679c3 */ /* 0x002e620000008800 */
[----:B------:R-:W-:Y:S01]  /*06d0*/  UMOV UR7, 0x400 ;  /* 0x0000040000077882 */ /* 0x000fe20000000000 */
[----:B------:R-:W-:Y:S01]  /*06e0*/  UMOV UR5, 0x20 ;  /* 0x0000002000057882 */ /* 0x000fe20000000000 */
[----:B------:R-:W-:Y:S01]  /*06f0*/  UMOV UR4, 0x80 ;  /* 0x0000008000047882 */ /* 0x000fe20000000000 */
[----:B------:R-:W-:-:S04]  /*0700*/  UIADD3 UR10, UPT, UPT, -UR5, 0x100000, URZ ;  /* 0x00100000050a7890 */ /* 0x000fc8000fffe1ff */
[----:B------:R-:W-:Y:S02]  /*0710*/  USHF.L.U32 UR11, UR10, 0xb, URZ ;  /* 0x0000000b0a0b7899 */ /* 0x000fe400080006ff */
[----:B------:R-:W-:Y:S02]  /*0720*/  USHF.L.U32 UR10, UR10, 0x1, URZ ;  /* 0x000000010a0a7899 */ /* 0x000fe400080006ff */
[----:B------:R-:W-:-:S04]  /*0730*/  UIADD3 UR4, UPT, UPT, -UR4, 0x100000, URZ ;  /* 0x0010000004047890 */ /* 0x000fc8000fffe1ff */
[----:B------:R-:W-:Y:S02]  /*0740*/  USHF.L.U32 UR5, UR4, 0xb, URZ ;  /* 0x0000000b04057899 */ /* 0x000fe400080006ff */
[----:B------:R-:W-:Y:S01]  /*0750*/  USHF.L.U32 UR4, UR4, 0x1, URZ ;  /* 0x0000000104047899 */ /* 0x000fe200080006ff */
[----:B------:R-:W-:Y:S01]  /*0760*/  ELECT P0, URZ, PT ;  /* 0x0000000000ff782f */ /* 0x000fe20003800000 */
[----:B-1----:R-:W-:Y:S01]  /*0770*/  ULEA UR6, UR6, UR7, 0x18 ;  /* 0x0000000706067291 */ /* 0x002fe2000f8ec0ff */
[----:B------:R-:W1:Y:S11]  /*0780*/  FENCE.VIEW.ASYNC.S ;  /* 0x00000000000073c6 */ /* 0x000e760000000000 */
[----:B-1----:R2:W1:Y:S01]  /*0790*/  SYNCS.EXCH.64 URZ, [UR6+0x60], UR10 ;  /* 0x0000600a06ff75b2 */ /* 0x0024620008000100 */
[----:B------:R2:W1:Y:S02]  /*07a0*/  SYNCS.EXCH.64 URZ, [UR6+0x68], UR4 ;  /* 0x0000680406ff75b2 */ /* 0x0004640008000100 */
[----:B--2---:R-:W-:Y:S01]  /*07b0*/  NOP ;  /* 0x0000000000007918 */ /* 0x004fe20000000000 */
.L_x_10:
[----:B------:R-:W2:Y:S01]  /*07c0*/  SHFL.IDX PT, R2, R104, RZ, 0x1f ;  /* 0x00001fff68027589 */ /* 0x000ea200000e0000 */
[----:B------:R-:W-:Y:S01]  /*07d0*/  NOP ;  /* 0x0000000000007918 */ /* 0x000fe20000000000 */
[----:B--2---:R-:W-:-:S13]  /*07e0*/  ISETP.NE.AND P0, PT, R2, 0x3, PT ;  /* 0x000000030200780c */ /* 0x004fda0003f05270 */
[----:B------:R-:W-:Y:S05]  /*07f0*/  @P0 BRA `(.L_x_11) ;  /* 0x0000000000300947 */ /* 0x000fea0003800000 */
[----:B-1----:R-:W1:Y:S01]  /*0800*/  S2UR UR5, SR_CgaCtaId ;  /* 0x00000000000579c3 */ /* 0x002e620000008800 */
        /* <DEDUP_REMOVED lines=8> */
[----:B-1----:R2:W1:Y:S01]  /*0890*/  SYNCS.EXCH.64 URZ, [UR5+0x70], UR6 ;  /* 0x0000700605ff75b2 */ /* 0x0024620008000100 */
[----:B------:R2:W1:Y:S02]  /*08a0*/  SYNCS.EXCH.64 URZ, [UR5+0x78], UR6 ;  /* 0x0000780605ff75b2 */ /* 0x0004640008000100 */
[----:B--2---:R-:W-:Y:S01]  /*08b0*/  NOP ;  /* 0x0000000000007918 */ /* 0x004fe20000000000 */
.L_x_11:
[----:B------:R-:W2:Y:S01]  /*08c0*/  SHFL.IDX PT, R2, R104, RZ, 0x1f ;  /* 0x00001fff68027589 */ /* 0x000ea200000e0000 */
[----:B------:R-:W-:Y:S01]  /*08d0*/  NOP ;  /* 0x0000000000007918 */ /* 0x000fe20000000000 */
[----:B--2---:R-:W-:-:S13]  /*08e0*/  ISETP.NE.AND P0, PT, R2, 0x4, PT ;  /* 0x000000040200780c */ /* 0x004fda0003f05270 */
[----:B------:R-:W-:Y:S05]  /*08f0*/  @P0 BRA `(.L_x_12) ;  /* 0x00000000004c0947 */ /* 0x000fea0003800000 */
[----:B-1----:R-:W1:Y:S01]  /*0900*/  S2UR UR5, SR_CgaCtaId ;  /* 0x00000000000579c3 */ /* 0x002e620000008800 */
[----:B------:R-:W-:Y:S01]  /*0910*/  UMOV UR7, 0x100 ;  /* 0x0000010000077882 */ /* 0x000fe20000000000 */
[----:B------:R-:W-:Y:S01]  /*0920*/  UMOV UR6, 0x400 ;  /* 0x0000040000067882 */ /* 0x000fe20000000000 */
[----:B------:R-:W-:Y:S01]  /*0930*/  USEL UR7, UR7, 0xe0, UP2 ;  /* 0x000000e007077887 */ /* 0x000fe20009000000 */
[----:B------:R-:W-:Y:S01]  /*0940*/  UMOV UR4, 0x1 ;  /* 0x0000000100047882 */ /* 0x000fe20000000000 */
[----:B------:R-:W-:Y:S01]  /*0950*/  ELECT P0, URZ, PT ;  /* 0x0000000000ff782f */ /* 0x000fe20003800000 */
[----:B------:R-:W-:-:S04]  /*0960*/  UIADD3 UR10, UPT, UPT, -UR4, 0x100000, URZ ;  /* 0x00100000040a7890 */ /* 0x000fc8000fffe1ff */
[----:B------:R-:W-:Y:S02]  /*0970*/  USHF.L.U32 UR11, UR10, 0xb, URZ ;  /* 0x0000000b0a0b7899 */ /* 0x000fe400080006ff */
[----:B------:R-:W-:Y:S02]  /*0980*/  USHF.L.U32 UR10, UR10, 0x1, URZ ;  /* 0x000000010a0a7899 */ /* 0x000fe400080006ff */
[----:B-1----:R-:W-:Y:S02]  /*0990*/  ULEA UR5, UR5, UR6, 0x18 ;  /* 0x0000000605057291 */ /* 0x002fe4000f8ec0ff */
[----:B------:R-:W-:-:S04]  /*09a0*/  UIADD3 UR6, UPT, UPT, -UR7, 0x100000, URZ ;  /* 0x0010000007067890 */ /* 0x000fc8000fffe1ff */
[----:B------:R-:W-:Y:S02]  /*09b0*/  USHF.L.U32 UR7, UR6, 0xb, URZ ;  /* 0x0000000b06077899 */ /* 0x000fe400080006ff */
[----:B------:R-:W-:Y:S01]  /*09c0*/  USHF.L.U32 UR6, UR6, 0x1, URZ ;  /* 0x0000000106067899 */ /* 0x000fe200080006ff */
[----:B------:R-:W1:Y:S03]  /*09d0*/  FENCE.VIEW.ASYNC.S ;  /* 0x00000000000073c6 */ /* 0x000e660000000000 */
[----:B-1----:R2:W1:Y:S08]  /*09e0*/  SYNCS.EXCH.64 URZ, [UR5+0x80], UR10 ;  /* 0x0000800a05ff75b2 */ /* 0x0024700008000100 */
[----:B------:R2:W1:Y:S01]  /*09f0*/  SYNCS.EXCH.64 URZ, [UR5+0x90], UR6 ;  /* 0x0000900605ff75b2 */ /* 0x0004620008000100 */
[----:B------:R2:W1:Y:S01]  /*0a00*/  SYNCS.EXCH.64 URZ, [UR5+0x88], UR10 ;  /* 0x0000880a05ff75b2 */ /* 0x0004620008000100 */
[----:B------:R2:W1:Y:S02]  /*0a10*/  SYNCS.EXCH.64 URZ, [UR5+0x98], UR6 ;  /* 0x0000980605ff75b2 */ /* 0x0004640008000100 */
[----:B--2---:R-:W-:Y:S01]  /*0a20*/  NOP ;  /* 0x0000000000007918 */ /* 0x004fe20000000000 */
.L_x_12:
        /* <DEDUP_REMOVED lines=18> */
[----:B------:R2:W1:Y:S01]  /*0b50*/  SYNCS.EXCH.64 URZ, [UR6+0xc0], UR4 ;  /* 0x0000c00406ff75b2 */ /* 0x0004620008000100 */
[----:B------:R2:W1:Y:S01]  /*0b60*/  SYNCS.EXCH.64 URZ, [UR6+0xa8], UR10 ;  /* 0x0000a80a06ff75b2 */ /* 0x0004620008000100 */
[----:B------:R2:W1:Y:S01]  /*0b70*/  SYNCS.EXCH.64 URZ, [UR6+0xc8], UR4 ;  /* 0x0000c80406ff75b2 */ /* 0x0004620008000100 */
[----:B------:R2:W1:Y:S01]  /*0b80*/  SYNCS.EXCH.64 URZ, [UR6+0xb0], UR10 ;  /* 0x0000b00a06ff75b2 */ /* 0x0004620008000100 */
[----:B------:R2:W1:Y:S01]  /*0b90*/  SYNCS.EXCH.64 URZ, [UR6+0xd0], UR4 ;  /* 0x0000d00406ff75b2 */ /* 0x0004620008000100 */
[----:B------:R2:W1:Y:S01]  /*0ba0*/  SYNCS.EXCH.64 URZ, [UR6+0xb8], UR10 ;  /* 0x0000b80a06ff75b2 */ /* 0x0004620008000100 */
[----:B------:R2:W1:Y:S02]  /*0bb0*/  SYNCS.EXCH.64 URZ, [UR6+0xd8], UR4 ;  /* 0x0000d80406ff75b2 */ /* 0x0004640008000100 */
[----:B--2---:R-:W-:Y:S01]  /*0bc0*/  NOP ;  /* 0x0000000000007918 */ /* 0x004fe20000000000 */
.L_x_13:
        /* <DEDUP_REMOVED lines=14> */
[----:B------:R2:W1:Y:S01]  /*0cb0*/  SYNCS.EXCH.64 URZ, [UR5+0xf0], UR6 ;  /* 0x0000f00605ff75b2 */ /* 0x0004620008000100 */
[----:B------:R2:W1:Y:S01]  /*0cc0*/  SYNCS.EXCH.64 URZ, [UR5+0xe8], UR6 ;  /* 0x0000e80605ff75b2 */ /* 0x0004620008000100 */
[----:B------:R2:W1:Y:S02]  /*0cd0*/  SYNCS.EXCH.64 URZ, [UR5+0xf8], UR6 ;  /* 0x0000f80605ff75b2 */ /* 0x0004640008000100 */
[----:B--2---:R-:W-:Y:S01]  /*0ce0*/  NOP ;  /* 0x0000000000007918 */ /* 0x004fe20000000000 */
.L_x_14:
[----:B-1----:R-:W1:Y:S01]  /*0cf0*/  S2UR UR5, SR_CTAID.X ;  /* 0x00000000000579c3 */ /* 0x002e620000002500 */
[----:B------:R-:W-:-:S05]  /*0d00*/  CS2R.32 R97, SR_CgaSize ;  /* 0x0000000000617805 */ /* 0x000fca0000008a00 */
[----:B------:R-:W-:-:S05]  /*0d10*/  IMAD R97, R97, -0xa0, RZ ;  /* 0xffffff6061617824 */ /* 0x000fca00078e02ff */
[----:B------:R-:W-:-:S14]  /*0d20*/  R2UR UR7, R97 ;  /* 0x00000000610772ca */ /* 0x000fdc00000e0000 */
[----:B------:R-:W2:Y:S01]  /*0d30*/  LDCU UR7, c[0x0][UR7+0x2b0] ;  /* 0x00005600070777ac */ /* 0x000ea20008000800 */
[----:B------:R-:W-:Y:S01]  /*0d40*/  NOP ;  /* 0x0000000000007918 */ /* 0x000fe20000000000 */
[----:B------:R-:W-:-:S05]  /*0d50*/  CS2R.32 R97, SR_CgaSize ;  /* 0x0000000000617805 */ /* 0x000fca0000008a00 */
[----:B------:R-:W-:-:S05]  /*0d60*/  IMAD R97, R97, -0xa0, RZ ;  /* 0xffffff6061617824 */ /* 0x000fca00078e02ff */
[----:B------:R-:W-:-:S14]  /*0d70*/  R2UR UR6, R97 ;  /* 0x00000000610672ca */ /* 0x000fdc00000e0000 */
[----:B------:R-:W3:Y:S01]  /*0d80*/  LDCU UR6, c[0x0][UR6+0x2b4] ;  /* 0x00005680060677ac */ /* 0x000ee20008000800 */
[----:B------:R-:W4:Y:S08]  /*0d90*/  S2UR UR4, SR_CTAID.Y ;  /* 0x00000000000479c3 */ /* 0x000f300000002600 */
[----:B------:R-:W3:Y:S01]  /*0da0*/  LDC R9, c[0x0][0xb24] ;  /* 0x0002c900ff097b82 */ /* 0x000ee20000000800 */
[----:B-1----:R-:W-:-:S02]  /*0db0*/  I2FP.F32.U32 R5, UR5 ;  /* 0x0000000500057c45 */ /* 0x002fc40008201000 */
[----:B------:R-:W-:-:S05]  /*0dc0*/  CS2R.32 R3, SR_CgaSize ;  /* 0x0000000000037805 */ /* 0x000fca0000008a00 */
[----:B------:R-:W-:-:S06]  /*0dd0*/  IMAD R3, R3, -0xa0, RZ ;  /* 0xffffff6003037824 */ /* 0x000fcc00078e02ff */
[----:B------:R-:W1:Y:S01]  /*0de0*/  LDC R3, c[0x0][R3+0x2a0] ;  /* 0x0000a80003037b82 */ /* 0x000e620000000800 */
[----:B------:R-:W-:Y:S01]  /*0df0*/  MOV R97, UR5 ;  /* 0x0000000500617c02 */ /* 0x000fe20008000f00 */
[----:B--2---:R-:W-:Y:S01]  /*0e00*/  FMUL R5, R5, UR7 ;  /* 0x0000000705057c20 */ /* 0x004fe20008400000 */
[----:B----4-:R-:W-:Y:S02]  /*0e10*/  I2FP.F32.U32 R4, UR4 ;  /* 0x0000000400047c45 */ /* 0x010fe40008201000 */
[----:B------:R-:W-:-:S05]  /*0e20*/  CS2R.32 R2, SR_CgaSize ;  /* 0x0000000000027805 */ /* 0x000fca0000008a00 */
[----:B------:R-:W-:-:S06]  /*0e30*/  IMAD R2, R2, -0xa0, RZ ;  /* 0xffffff6002027824 */ /* 0x000fcc00078e02ff */
[----:B------:R-:W2:Y:S01]  /*0e40*/  LDC R2, c[0x0][R2+0x2a4] ;  /* 0x0000a90002027b82 */ /* 0x000ea20000000800 */
[----:B------:R-:W4:Y:S01]  /*0e50*/  F2I.U32.TRUNC.NTZ R90, R5 ;  /* 0x00000005005a7305 */ /* 0x000f22000020f000 */
[----:B------:R-:W-:Y:S01]  /*0e60*/  MOV R91, UR4 ;  /* 0x00000004005b7c02 */ /* 0x000fe20008000f00 */
[----:B---3--:R-:W-:-:S05]  /*0e70*/  FMUL R4, R4, UR6 ;  /* 0x0000000604047c20 */ /* 0x008fca0008400000 */
[----:B------:R-:W-:Y:S01]  /*0e80*/  BAR.SYNC.DEFER_BLOCKING 0x0 ;  /* 0x0000000000007b1d */ /* 0x000fe20000010000 */
[----:B------:R-:W-:-:S05]  /*0e90*/  ISETP.GE.AND P0, PT, R9, 0x1, PT ;  /* 0x000000010900780c */ /* 0x000fca0003f06270 */
[----:B------:R-:W3:Y:S02]  /*0ea0*/  F2I.U32.TRUNC.NTZ R79, R4 ;  /* 0x00000004004f7305 */ /* 0x000ee4000020f000 */
[----:B------:R-:W2:Y:S01]  /*0eb0*/  S2UR UR36, SR_CTAID.Z ;  /* 0x00000000002479c3 */ /* 0x000ea20000002700 */
[----:B----4-:R-:W-:-:S05]  /*0ec0*/  IADD3 R90, PT, PT, -R90, RZ, RZ ;  /* 0x000000ff5a5a7210 */ /* 0x010fca0007ffe1ff */
[----:B-1----:R-:W-:Y:S01]  /*0ed0*/  IMAD R90, R3, R90, UR5 ;  /* 0x00000005035a7e24 */ /* 0x002fe2000f8e025a */
[----:B---3--:R-:W-:-:S05]  /*0ee0*/  IADD3 R79, PT, PT, -R79, RZ, RZ ;  /* 0x000000ff4f4f7210 */ /* 0x008fca0007ffe1ff */
[----:B--2---:R-:W-:Y:S01]  /*0ef0*/  IMAD R79, R2, R79, UR4 ;  /* 0x00000004024f7e24 */ /* 0x004fe2000f8e024f */
[----:B------:R-:W-:Y:S06]  /*0f00*/  @!P0 BRA `(.L_x_15) ;  /* 0x0000000000b88947 */ /* 0x000fec0003800000 */
[----:B------:R-:W1:Y:S01]  /*0f10*/  LDC.64 R4, c[0x0][0xb18] ;  /* 0x0002c600ff047b82 */ /* 0x000e620000000a00 */
[----:B------:R-:W-:-:S07]  /*0f20*/  ISETP.NE.AND P0, PT, R9, 0x1, PT ;  /* 0x000000010900780c */ /* 0x000fce0003f05270 */
[----:B------:R-:W2:Y:S08]  /*0f30*/  LDC R10, c[0x0][0xb0c] ;  /* 0x0002c300ff0a7b82 */ /* 0x000eb00000000800 */
[----:B------:R-:W3:Y:S08]  /*0f40*/  LDC R11, c[0x0][0x370] ;  /* 0x0000dc00ff0b7b82 */ /* 0x000ef00000000800 */
[----:B------:R-:W4:Y:S01]  /*0f50*/  LDC R12, c[0x0][0x374] ;  /* 0x0000dd00ff0c7b82 */ /* 0x000f220000000800 */
[----:B-1----:R-:W-:-:S07]  /*0f60*/  ISETP.NE.AND P1, PT, R4, 0x1, PT ;  /* 0x000000010400780c */ /* 0x002fce0003f25270 */
[----:B------:R-:W3:Y:S01]  /*0f70*/  LDC.64 R6, c[0x0][0xb10] ;  /* 0x0002c400ff067b82 */ /* 0x000ee20000000a00 */
[----:B--2---:R-:W-:-:S07]  /*0f80*/  ISETP.NE.AND P2, PT, R10, 0x1, PT ;  /* 0x000000010a00780c */ /* 0x004fce0003f45270 */
[----:B------:R-:W1:Y:S08]  /*0f90*/  LDC R8, c[0x0][0xb20] ;  /* 0x0002c800ff087b82 */ /* 0x000e700000000800 */
[----:B------:R-:W2:Y:S01]  /*0fa0*/  LDC.64 R2, c[0x0][0xb28] ;  /* 0x0002ca00ff027b82 */ /* 0x000ea20000000a00 */
[----:B----4-:R-:W-:-:S04]  /*0fb0*/  IMAD.HI.U32 R13, R12, R5, RZ ;  /* 0x000000050c0d7227 */ /* 0x010fc800078e00ff */
[----:B------:R-:W-:-:S04]  /*0fc0*/  IMAD.HI.U32 R5, R91, R5, RZ ;  /* 0x000000055b057227 */ /* 0x000fc800078e00ff */
[----:B---3--:R-:W-:-:S04]  /*0fd0*/  IMAD.HI.U32 R14, R11, R6, RZ ;  /* 0x000000060b0e7227 */ /* 0x008fc800078e00ff */
[----:B------:R-:W-:Y:S01]  /*0fe0*/  IMAD.HI.U32 R16, R97, R6, RZ ;  /* 0x0000000661107227 */ /* 0x000fe200078e00ff */
[-C--:B------:R-:W-:Y:S02]  /*0ff0*/  @P2 SHF.R.U32.HI R11, RZ, R7.reuse, R14 ;  /* 0x00000007ff0b2219 */ /* 0x080fe4000001160e */
[-C--:B-1----:R-:W-:Y:S02]  /*1000*/  @P1 SHF.R.U32.HI R12, RZ, R8.reuse, R13 ;  /* 0x00000008ff0c1219 */ /* 0x082fe4000001160d */
[----:B------:R-:W-:Y:S02]  /*1010*/  SHF.R.U32.HI R8, RZ, R8, R5 ;  /* 0x00000008ff087219 */ /* 0x000fe40000011605 */
[----:B------:R-:W-:Y:S02]  /*1020*/  SHF.R.U32.HI R16, RZ, R7, R16 ;  /* 0x00000007ff107219 */ /* 0x000fe40000011610 */
[----:B------:R-:W-:Y:S01]  /*1030*/  SEL R5, R91, R8, !P1 ;  /* 0x000000085b057207 */ /* 0x000fe20004800000 */
[----:B--2---:R-:W-:Y:S01]  /*1040*/  IMAD.HI.U32 R14, R12, R2, RZ ;  /* 0x000000020c0e7227 */ /* 0x004fe200078e00ff */
[----:B------:R-:W-:-:S03]  /*1050*/  SEL R7, R97, R16, !P2 ;  /* 0x0000001061077207 */ /* 0x000fc60005000000 */
[----:B------:R-:W-:Y:S01]  /*1060*/  IMAD.HI.U32 R6, R11, R2, RZ ;  /* 0x000000020b067227 */ /* 0x000fe200078e00ff */
[----:B------:R-:W-:-:S04]  /*1070*/  @P0 SHF.R.U32.HI R12, RZ, R3, R14 ;  /* 0x00000003ff0c0219 */ /* 0x000fc8000001160e */
[----:B------:R-:W-:Y:S01]  /*1080*/  @P0 SHF.R.U32.HI R11, RZ, R3, R6 ;  /* 0x00000003ff0b0219 */ /* 0x000fe20000011606 */
[----:B------:R-:W-:-:S04]  /*1090*/  IMAD R12, R12, R9, RZ ;  /* 0x000000090c0c7224 */ /* 0x000fc800078e02ff */
[----:B------:R-:W-:Y:S01]  /*10a0*/  IMAD R6, R11, R9, RZ ;  /* 0x000000090b067224 */ /* 0x000fe200078e02ff */
[----:B------:R-:W-:-:S04]  /*10b0*/  ISETP.GE.AND P1, PT, R5, R12, PT ;  /* 0x0000000c0500720c */ /* 0x000fc80003f26270 */
[----:B------:R-:W-:Y:S01]  /*10c0*/  ISETP.GE.OR P1, PT, R7, R6, P1 ;  /* 0x000000060700720c */ /* 0x000fe20000f26670 */
[----:B------:R-:W-:-:S05]  /*10d0*/  IMAD.HI.U32 R6, R5, R2, RZ ;  /* 0x0000000205067227 */ /* 0x000fca00078e00ff */
[----:B------:R-:W-:-:S04]  /*10e0*/  SHF.R.U32.HI R6, RZ, R3, R6 ;  /* 0x00000003ff067219 */ /* 0x000fc80000011606 */
[----:B------:R-:W-:-:S03]  /*10f0*/  SEL R6, R5, R6, !P0 ;  /* 0x0000000605067207 */ /* 0x000fc60004000000 */
[----:B------:R-:W-:Y:S01]  /*1100*/  @!P1 IMAD.HI.U32 R8, R7, R2, RZ ;  /* 0x0000000207089227 */ /* 0x000fe200078e00ff */
[----:B------:R-:W-:-:S04]  /*1110*/  IADD3 R2, PT, PT, -R6, RZ, RZ ;  /* 0x000000ff06027210 */ /* 0x000fc80007ffe1ff */
[----:B------:R-:W-:Y:S01]  /*1120*/  @!P1 SHF.R.U32.HI R8, RZ, R3, R8 ;  /* 0x00000003ff089219 */ /* 0x000fe20000011608 */
[----:B------:R-:W-:-:S03]  /*1130*/  IMAD R2, R9, R2, R5 ;  /* 0x0000000209027224 */ /* 0x000fc600078e0205 */
[----:B------:R-:W-:Y:S02]  /*1140*/  @!P1 SEL R3, R7, R8, !P0 ;  /* 0x0000000807039207 */ /* 0x000fe40004000000 */
[----:B------:R-:W-:-:S03]  /*1150*/  IADD3 R8, PT, PT, -R5, RZ, RZ ;  /* 0x000000ff05087210 */ /* 0x000fc60007ffe1ff */
[--C-:B------:R-:W-:Y:S02]  /*1160*/  @!P1 IMAD.IADD R6, R6, 0x1, -R3.reuse ;  /* 0x0000000106069824 */ /* 0x100fe400078e0a03 */
[----:B------:R-:W-:Y:S01]  /*1170*/  @!P1 IMAD R3, R2, R11, R3 ;  /* 0x0000000b02039224 */ /* 0x000fe200078e0203 */
[----:B------:R-:W-:Y:S01]  /*1180*/  IADD3 R2, PT, PT, -R7, RZ, RZ ;  /* 0x000000ff07027210 */ /* 0x000fe20007ffe1ff */
[----:B------:R-:W-:Y:S02]  /*1190*/  @!P1 IMAD R5, R6, R9, R7 ;  /* 0x0000000906059224 */ /* 0x000fe400078e0207 */
[----:B------:R-:W-:Y:S02]  /*11a0*/  IMAD R8, R4, R8, R91 ;  /* 0x0000000804087224 */ /* 0x000fe400078e025b */
[----:B------:R-:W-:Y:S02]  /*11b0*/  @!P1 IMAD.MOV.U32 R7, RZ, RZ, R3 ;  /* 0x000000ffff079224 */ /* 0x000fe400078e0003 */
[----:B------:R-:W-:-:S02]  /*11c0*/  IMAD R2, R10, R2, R97 ;  /* 0x000000020a027224 */ /* 0x000fc400078e0261 */
[----:B------:R-:W-:Y:S02]  /*11d0*/  IMAD R91, R5, R4, R8 ;  /* 0x00000004055b7224 */ /* 0x000fe400078e0208 */
[----:B------:R-:W-:Y:S02]  /*11e0*/  IMAD R97, R7, R10, R2 ;  /* 0x0000000a07617224 */ /* 0x000fe400078e0202 */
.L_x_15:
[----:B------:R-:W1:Y:S01]  /*11f0*/  LDCU UR4, c[0x0][0xb30] ;  /* 0x00016600ff0477ac */ /* 0x000e620008000800 */
[----:B------:R-:W2:Y:S08]  /*1200*/  S2UR UR37, SR_CgaCtaId ;  /* 0x00000000002579c3 */ /* 0x000eb00000008800 */
[----:B------:R-:W3:Y:S01]  /*1210*/  LDC R40, c[0x0][0xb24] ;  /* 0x0002c900ff287b82 */ /* 0x000ee20000000800 */
[----:B-1----:R-:W-:-:S09]  /*1220*/  UISETP.NE.AND UP1, UPT, UR4, 0x1, UPT ;  /* 0x000000010400788c */ /* 0x002fd2000bf25270 */
[----:B--2---:R-:W-:Y:S05]  /*1230*/  BRA.U UP1, `(.L_x_16) ;  /* 0x0000000101407547 */ /* 0x004fea000b800000 */
[----:B------:R-:W1:Y:S08]  /*1240*/  LDC.64 R4, c[0x0][0xb10] ;  /* 0x0002c400ff047b82 */ /* 0x000e700000000a00 */
[----:B------:R-:W2:Y:S08]  /*1250*/  LDC.64 R2, c[0x0][0xb18] ;  /* 0x0002c600ff027b82 */ /* 0x000eb00000000a00 */
[----:B------:R-:W4:Y:S08]  /*1260*/  LDC R6, c[0x0][0xb20] ;  /* 0x0002c800ff067b82 */ /* 0x000f300000000800 */
[----:B------:R-:W3:Y:S01]  /*1270*/  LDC R8, c[0x0][0xb0c] ;  /* 0x0002c300ff087b82 */ /* 0x000ee20000000800 */
[----:B-1----:R-:W-:-:S05]  /*1280*/  IMAD.HI.U32 R4, R97, R4, RZ ;  /* 0x0000000461047227 */ /* 0x002fca00078e00ff */
[----:B------:R-:W-:Y:S01]  /*1290*/  SHF.R.U32.HI R4, RZ, R5, R4 ;  /* 0x00000005ff047219 */ /* 0x000fe20000011604 */
[----:B--2---:R-:W-:Y:S01]  /*12a0*/  IMAD.HI.U32 R3, R91, R3, RZ ;  /* 0x000000035b037227 */ /* 0x004fe200078e00ff */
[----:B------:R-:W-:-:S04]  /*12b0*/  ISETP.NE.AND P0, PT, R2, 0x1, PT ;  /* 0x000000010200780c */ /* 0x000fc80003f05270 */
[----:B----4-:R-:W-:-:S04]  /*12c0*/  SHF.R.U32.HI R6, RZ, R6, R3 ;  /* 0x00000006ff067219 */ /* 0x010fc80000011603 */
[----:B------:R-:W-:Y:S02]  /*12d0*/  SEL R3, R91, R6, !P0 ;  /* 0x000000065b037207 */ /* 0x000fe40004000000 */
[----:B---3--:R-:W-:-:S04]  /*12e0*/  ISETP.NE.AND P1, PT, R8, 0x1, PT ;  /* 0x000000010800780c */ /* 0x008fc80003f25270 */
[----:B------:R-:W-:-:S05]  /*12f0*/  SEL R4, R97, R4, !P1 ;  /* 0x0000000461047207 */ /* 0x000fca0004800000 */
[----:B------:R-:W-:Y:S02]  /*1300*/  IMAD.IADD R5, R3, 0x1, -R4 ;  /* 0x0000000103057824 */ /* 0x000fe400078e0a04 */
[----:B------:R-:W-:Y:S02]  /*1310*/  IMAD.IADD R3, R4, 0x1, -R3 ;  /* 0x0000000104037824 */ /* 0x000fe400078e0a03 */
[----:B------:R-:W-:Y:S02]  /*1320*/  IMAD R97, R5, R8, R97 ;  /* 0x0000000805617224 */ /* 0x000fe400078e0261 */
[----:B------:R-:W-:-:S07]  /*1330*/  IMAD R91, R3, R2, R91 ;  /* 0x00000002035b7224 */ /* 0x000fce00078e025b */
.L_x_16:
[----:B------:R-:W-:Y:S01]  /*1340*/  BAR.SYNC.DEFER_BLOCKING 0x0 ;  /* 0x0000000000007b1d */ /* 0x000fe20000010000 */
[----:B------:R-:W-:Y:S01]  /*1350*/  UISETP.NE.AND UP1, UPT, UR8, 0x2, UPT ;  /* 0x000000020800788c */ /* 0x000fe2000bf25270 */
[----:B------:R-:W-:Y:S02]  /*1360*/  ISETP.NE.OR P5, PT, R0, 0x2, !P5 ;  /* 0x000000020000780c */ /* 0x000fe40006fa5670 */
[----:B------:R-:W-:-:S06]  /*1370*/  LOP3.LUT R2, R101, 0x1f, RZ, 0xc0, !PT ;  /* 0x0000001f65027812 */ /* 0x000fcc00078ec0ff */
[----:B------:R-:W-:Y:S05]  /*1380*/  BRA.U UP1, `(.L_x_17) ;  /* 0x0000001101f47547 */ /* 0x000fea000b800000 */
[----:B------:R-:W1:Y:S01]  /*1390*/  LDCU UR13, c[0x0][0x38c] ;  /* 0x00007180ff0d77ac */ /* 0x000e620008000800 */
[----:B------:R-:W2:Y:S01]  /*13a0*/  LDC R9, c[0x0][0x370] ;  /* 0x0000dc00ff097b82 */ /* 0x000ea20000000800 */
[----:B------:R-:W-:Y:S01]  /*13b0*/  PLOP3.LUT P1, PT, PT, PT, UP2, 0x80, 0x8 ;  /* 0x000000000008781c */ /* 0x000fe20003f2f028 */
[----:B------:R-:W-:Y:S01]  /*13c0*/  IMAD.MOV.U32 R15, RZ, RZ, 0x1 ;  /* 0x00000001ff0f7424 */ /* 0x000fe200078e00ff */
[----:B------:R-:W-:Y:S01]  /*13d0*/  ISETP.EQ.OR P4, PT, R2, RZ, P5 ;  /* 0x000000ff0200720c */ /* 0x000fe20002f82670 */
[----:B------:R-:W-:Y:S01]  /*13e0*/  IMAD.MOV.U32 R14, RZ, RZ, RZ ;  /* 0x000000ffff0e7224 */ /* 0x000fe200078e00ff */
[----:B------:R-:W-:Y:S02]  /*13f0*/  PLOP3.LUT P1, PT, P1, PT, PT, 0x8, 0x80 ;  /* 0x000000000080781c */ /* 0x000fe40000f2e170 */
[----:B------:R-:W-:Y:S01]  /*1400*/  CS2R R12, SRZ ;  /* 0x00000000000c7805 */ /* 0x000fe2000001ff00 */
[----:B------:R-:W-:Y:S01]  /*1410*/  IMAD.MOV.U32 R10, RZ, RZ, 0x1 ;  /* 0x00000001ff0a7424 */ /* 0x000fe200078e00ff */
[----:B------:R-:W4:Y:S01]  /*1420*/  LDC R0, c[0x0][0x374] ;  /* 0x0000dd00ff007b82 */ /* 0x000f220000000800 */
[----:B------:R-:W2:Y:S01]  /*1430*/  LDCU.64 UR22, c[0x0][0x348] ;  /* 0x00006900ff1677ac */ /* 0x000ea20008000a00 */
[----:B------:R-:W-:Y:S01]  /*1440*/  UMOV UR6, URZ ;  /* 0x000000ff00067c82 */ /* 0x000fe20008000000 */
[----:B-1----:R-:W-:-:S04]  /*1450*/  UIADD3 UR5, UPT, UPT, UR13, 0xff, URZ ;  /* 0x000000ff0d057890 */ /* 0x002fc8000fffe0ff */
[----:B------:R-:W-:-:S04]  /*1460*/  USHF.R.S32.HI UR4, URZ, 0x1f, UR5 ;  /* 0x0000001fff047899 */ /* 0x000fc80008011405 */
[----:B------:R-:W-:-:S04]  /*1470*/  ULEA.HI UR4, UR4, UR5, URZ, 0x8 ;  /* 0x0000000504047291 */ /* 0x000fc8000f8f40ff */
[----:B------:R-:W-:Y:S02]  /*1480*/  USHF.R.S32.HI UR15, URZ, 0x8, UR4 ;  /* 0x00000008ff0f7899 */ /* 0x000fe40008011404 */
[----:B------:R-:W-:Y:S02]  /*1490*/  UIADD3 UR4, UPT, UPT, UR13, -0x1, URZ ;  /* 0xffffffff0d047890 */ /* 0x000fe4000fffe0ff */
[----:B------:R-:W-:Y:S02]  /*14a0*/  UISETP.LT.U32.AND UP0, UPT, UR15, 0x6, UPT ;  /* 0x000000060f00788c */ /* 0x000fe4000bf01070 */
[----:B------:R-:W-:Y:S02]  /*14b0*/  UISETP.GE.U32.AND UP1, UPT, UR4, -0x1ff, UPT ;  /* 0xfffffe010400788c */ /* 0x000fe4000bf26070 */
[----:B------:R-:W-:Y:S02]  /*14c0*/  USEL UR14, UR15, 0x6, UP0 ;  /* 0x000000060f0e7887 */ /* 0x000fe40008000000 */
[----:B------:R-:W-:-:S02]  /*14d0*/  UIADD3 UR13, UPT, UPT, UR13, 0x1fe, URZ ;  /* 0x000001fe0d0d7890 */ /* 0x000fc4000fffe0ff */
[----:B------:R-:W-:Y:S02]  /*14e0*/  UIADD3 UR5, UPT, UPT, UR14, -0x1, URZ ;  /* 0xffffffff0e057890 */ /* 0x000fe4000fffe0ff */
[----:B------:R-:W-:-:S03]  /*14f0*/  UIADD3 UR7, UPT, UPT, UR15, -UR14, URZ ;  /* 0x8000000e0f077290 */ /* 0x000fc6000fffe0ff */
[----:B------:R-:W-:-:S04]  /*1500*/  @UP1 UIADD3 UR5, UPT, UPT, UR14, URZ, URZ ;  /* 0x000000ff0e051290 */ /* 0x000fc8000fffe0ff */
[----:B--2---:R-:W-:-:S12]  /*1510*/  UIADD3 UR5, UPT, UPT, UR5, 0x1, URZ ;  /* 0x0000000105057890 */ /* 0x004fd8000fffe0ff */
.L_x_35:
[----:B------:R-:W-:Y:S01]  /*1520*/  UISETP.NE.AND UP0, UPT, UR37, URZ, UPT ;  /* 0x000000ff2500728c */ /* 0x000fe2000bf05270 */
[----:B------:R-:W1:Y:S08]  /*1530*/  S2UR UR37, SR_CgaCtaId ;  /* 0x00000000002579c3 */ /* 0x000e700000008800 */
[----:B------:R-:W-:Y:S05]  /*1540*/  BRA.U UP0, `(.L_x_18) ;  /* 0x0000000100347547 */ /* 0x000fea000b800000 */
[----:B------:R-:W2:Y:S01]  /*1550*/  S2R R2, SR_CgaCtaId ;  /* 0x0000000000027919 */ /* 0x000ea20000008800 */
[----:B------:R-:W-:-:S04]  /*1560*/  MOV R3, 0x400 ;  /* 0x0000040000037802 */ /* 0x000fc80000000f00 */
[----:B--2---:R-:W-:Y:S02]  /*1570*/  LEA R3, R2, R3, 0x18 ;  /* 0x0000000302037211 */ /* 0x004fe400078ec0ff */
[----:B------:R-:W-:-:S03]  /*1580*/  SHF.L.U32 R2, R10, 0x1f, RZ ;  /* 0x0000001f0a027819 */ /* 0x000fc600000006ff */
[----:B------:R-:W-:-:S04]  /*1590*/  IMAD R3, R12, 0x8, R3 ;  /* 0x000000080c037824 */ /* 0x000fc800078e0203 */
[----:B------:R-:W2:Y:S02]  /*15a0*/  SYNCS.PHASECHK.TRANS64.TRYWAIT P0, [R3+URZ+0xf0], R2 ;  /* 0x0000f002030075a7 */ /* 0x000ea400080011ff */
[----:B--2---:R-:W-:Y:S05]  /*15b0*/  @!P0 BRA `(.L_x_19) ;  /* 0x0000005000088947 */ /* 0x004fea0003800000 */
.L_x_97:
[----:B------:R-:W-:Y:S01]  /*15c0*/  VIADD R12, R12, 0x1 ;  /* 0x000000010c0c7836 */ /* 0x000fe20000000000 */
[----:B------:R2:W-:Y:S04]  /*15d0*/  SYNCS.ARRIVE.TRANS64.A1T0 RZ, [R3+URZ+0xe0], RZ ;  /* 0x0000e0ff03ff79a7 */ /* 0x0005e800081000ff */
[----:B------:R-:W-:-:S04]  /*15e0*/  ISETP.NE.AND P0, PT, R12, 0x2, PT ;  /* 0x000000020c00780c */ /* 0x000fc80003f05270 */
[----:B------:R-:W-:Y:S02]  /*15f0*/  SEL R12, R12, RZ, P0 ;  /* 0x000000ff0c0c7207 */ /* 0x000fe40000000000 */
[----:B--2---:R-:W-:-:S04]  /*1600*/  SEL R3, RZ, 0x1, P0 ;  /* 0x00000001ff037807 */ /* 0x004fc80000000000 */
[----:B------:R-:W-:-:S07]  /*1610*/  LOP3.LUT R10, R10, R3, RZ, 0x3c, !PT ;  /* 0x000000030a0a7212 */ /* 0x000fce00078e3cff */
.L_x_18:
[----:B------:R-:W-:Y:S01]  /*1620*/  UMOV UR4, 0x400 ;  /* 0x0000040000047882 */ /* 0x000fe20000000000 */
[----:B------:R-:W-:Y:S01]  /*1630*/  SHF.L.U32 R2, R15, 0x1f, RZ ;  /* 0x0000001f0f027819 */ /* 0x000fe200000006ff */
[----:B-1----:R-:W-:Y:S01]  /*1640*/  ULEA UR4, UR37, UR4, 0x18 ;  /* 0x0000000425047291 */ /* 0x002fe2000f8ec0ff */
[----:B------:R-:W-:Y:S01]  /*1650*/  R2UR UR35, R97 ;  /* 0x00000000612372ca */ /* 0x000fe200000e0000 */
[----:B------:R-:W-:Y:S01]  /*1660*/  UISETP.GE.U32.AND UP0, UPT, UR13, 0x1ff, UPT ;  /* 0x000001ff0d00788c */ /* 0x000fe2000bf06070 */
[----:B------:R-:W-:Y:S01]  /*1670*/  R2UR UR19, R91 ;  /* 0x000000005b1372ca */ /* 0x000fe200000e0000 */
[----:B------:R-:W-:Y:S01]  /*1680*/  ULEA UR8, UR6, UR4, 0x3 ;  /* 0x0000000406087291 */ /* 0x000fe2000f8e18ff */
[----:B------:R-:W-:-:S08]  /*1690*/  UMOV UR29, URZ ;  /* 0x000000ff001d7c82 */ /* 0x000fd00008000000 */
[----:B------:R1:W2:Y:S01]  /*16a0*/  SYNCS.PHASECHK.TRANS64.TRYWAIT P0, [UR8+0x30], R2 ;  /* 0x00003002ff0075a7 */ /* 0x0002a20008001108 */
[----:B------:R-:W-:Y:S02]  /*16b0*/  USHF.L.U32 UR35, UR35, 0x6, URZ ;  /* 0x0000000623237899 */ /* 0x000fe400080006ff */
[----:B------:R-:W-:Y:S01]  /*16c0*/  USHF.L.U32 UR19, UR19, 0x6, URZ ;  /* 0x0000000613137899 */ /* 0x000fe200080006ff */
[----:B------:R-:W-:Y:S11]  /*16d0*/  BRA.U !UP0, `(.L_x_20) ;  /* 0x0000000108d47547 */ /* 0x000ff6000b800000 */
[----:B------:R-:W-:Y:S01]  /*16e0*/  UMOV UR21, URZ ;  /* 0x000000ff00157c82 */ /* 0x000fe20008000000 */
[----:B------:R-:W-:-:S05]  /*16f0*/  UMOV UR42, UR6 ;  /* 0x00000006002a7c82 */ /* 0x000fca0008000000 */
.L_x_25:
[----:B-1----:R-:W-:Y:S01]  /*1700*/  ULEA UR33, UR42, UR4, 0x3 ;  /* 0x000000042a217291 */ /* 0x002fe2000f8e18ff */
[----:B--2---:R-:W-:Y:S01]  /*1710*/  @!P5 MOV R3, 0x8000 ;  /* 0x000080000003d802 */ /* 0x004fe20000000f00 */
[----:B--2---:R-:W-:Y:S10]  /*1720*/  @P0 BRA `(.L_x_21) ;  /* 0x00000000000c0947 */ /* 0x004ff40003800000 */
[----:B------:R-:W-:-:S04]  /*1730*/  SHF.L.U32 R5, R15, 0x1f, RZ ;  /* 0x0000001f0f057819 */ /* 0x000fc800000006ff */
[----:B------:R-:W2:Y:S02]  /*1740*/  SYNCS.PHASECHK.TRANS64.TRYWAIT P0, [UR33+0x30], R5 ;  /* 0x00003005ff0075a7 */ /* 0x000ea40008001121 */
[----:B--2---:R-:W-:Y:S05]  /*1750*/  @!P0 BRA `(.L_x_22) ;  /* 0x0000004c00b48947 */ /* 0x004fea0003800000 */
.L_x_21:
[----:B------:R2:W-:Y:S01]  /*1760*/  @!P5 SYNCS.ARRIVE.TRANS64 RZ, [UR33], R3 ;  /* 0x00000003ffffd9a7 */ /* 0x0005e20008000021 */
[----:B------:R-:W-:Y:S04]  /*1770*/  BSSY.RECONVERGENT B0, `(.L_x_23) ;  /* 0x0000003000007945 */ /* 0x000fe80003800200 */
[----:B------:R-:W-:Y:S05]  /*1780*/  @P4 BRA `(.L_x_24) ;  /* 0x0000000000044947 */ /* 0x000fea0003800000 */
[----:B------:R-:W-:Y:S05]  /*1790*/  BPT.TRAP 0x1 ;  /* 0x000000040000795c */ /* 0x000fea0000300000 */
.L_x_24:
[----:B------:R-:W-:Y:S05]  /*17a0*/  BSYNC.RECONVERGENT B0 ;  /* 0x0000000000007941 */ /* 0x000fea0003800200 */
.L_x_23:
[----:B------:R-:W-:Y:S02]  /*17b0*/  UIADD3 UR6, UPT, UPT, UR42, 0x1, URZ ;  /* 0x000000012a067890 */ /* 0x000fe4000fffe0ff */
[----:B------:R-:W-:Y:S02]  /*17c0*/  UIADD3 UR40, UP1, UPT, UR22, 0x80, URZ ;  /* 0x0000008016287890 */ /* 0x000fe4000ff3e0ff */
[----:B------:R-:W-:Y:S02]  /*17d0*/  UISETP.NE.AND UP0, UPT, UR6, 0x6, UPT ;  /* 0x000000060600788c */ /* 0x000fe4000bf05270 */
[----:B------:R-:W-:Y:S02]  /*17e0*/  USHF.L.U32 UR34, UR21, 0x8, URZ ;  /* 0x0000000815227899 */ /* 0x000fe400080006ff */
[----:B------:R-:W-:Y:S02]  /*17f0*/  USEL UR9, URZ, 0x1, UP0 ;  /* 0x00000001ff097887 */ /* 0x000fe40008000000 */
[----:B------:R-:W-:-:S02]  /*1800*/  USEL UR6, UR6, URZ, UP0 ;  /* 0x000000ff06067287 */ /* 0x000fc40008000000 */
[----:B------:R-:W-:Y:S02]  /*1810*/  UIADD3 UR38, UP0, UPT, UR22, 0x180, URZ ;  /* 0x0000018016267890 */ /* 0x000fe4000ff1e0ff */
[----:B------:R-:W-:Y:S01]  /*1820*/  ULEA UR8, UR6, UR4, 0x3 ;  /* 0x0000000406087291 */ /* 0x000fe2000f8e18ff */
[----:B------:R-:W-:Y:S01]  /*1830*/  LOP3.LUT R15, R15, UR9, RZ, 0x3c, !PT ;  /* 0x000000090f0f7c12 */ /* 0x000fe2000f8e3cff */
[----:B------:R-:W-:Y:S02]  /*1840*/  UIADD3.X UR41, UPT, UPT, URZ, UR23, URZ, UP1, !UPT ;  /* 0x00000017ff297290 */ /* 0x000fe40008ffe4ff */
[----:B------:R-:W-:Y:S01]  /*1850*/  UIADD3 UR26, UPT, UPT, UR34, 0x80, URZ ;  /* 0x00000080221a7890 */ /* 0x000fe2000fffe0ff */
[----:B-1----:R-:W-:Y:S01]  /*1860*/  SHF.L.U32 R2, R15, 0x1f, RZ ;  /* 0x0000001f0f027819 */ /* 0x002fe200000006ff */
[----:B------:R-:W-:Y:S01]  /*1870*/  UIADD3.X UR39, UPT, UPT, URZ, UR23, URZ, UP0, !UPT ;  /* 0x00000017ff277290 */ /* 0x000fe200087fe4ff */
[----:B------:R-:W-:Y:S02]  /*1880*/  UMOV UR30, 0x0 ;  /* 0x00000000001e7882 */ /* 0x000fe40000000000 */
[----:B------:R1:W1:Y:S01]  /*1890*/  SYNCS.PHASECHK.TRANS64.TRYWAIT P0, [UR8+0x30], R2 ;  /* 0x00003002ff0075a7 */ /* 0x0002620008001108 */
[----:B------:R-:W-:Y:S01]  /*18a0*/  ULEA UR8, UR42, UR4, 0xe ;  /* 0x000000042a087291 */ /* 0x000fe2000f8e70ff */
[----:B------:R-:W-:Y:S01]  /*18b0*/  UMOV UR31, 0x10000000 ;  /* 0x10000000001f7882 */ /* 0x000fe20000000000 */
[----:B------:R-:W-:-:S02]  /*18c0*/  UMOV UR25, UR33 ;  /* 0x0000002100197c82 */ /* 0x000fc40008000000 */
[----:B------:R-:W-:Y:S02]  /*18d0*/  UIADD3 UR32, UPT, UPT, UR8, 0x2400, URZ ;  /* 0x0000240008207890 */ /* 0x000fe4000fffe0ff */
[----:B------:R-:W-:Y:S02]  /*18e0*/  UIADD3 UR24, UPT, UPT, UR8, 0x4400, URZ ;  /* 0x0000440008187890 */ /* 0x000fe4000fffe0ff */
[----:B------:R-:W-:Y:S02]  /*18f0*/  UIADD3 UR16, UPT, UPT, UR8, 0x1a400, URZ ;  /* 0x0001a40008107890 */ /* 0x000fe4000fffe0ff */
[----:B------:R-:W-:Y:S01]  /*1900*/  UIADD3 UR8, UPT, UPT, UR8, 0x1c400, URZ ;  /* 0x0001c40008087890 */ /* 0x000fe2000fffe0ff */
[----:B------:R-:W-:Y:S01]  /*1910*/  UMOV UR27, UR35 ;  /* 0x00000023001b7c82 */ /* 0x000fe20008000000 */
[----:B------:R-:W-:Y:S01]  /*1920*/  UMOV UR28, UR36 ;  /* 0x00000024001c7c82 */ /* 0x000fe20008000000 */
[----:B------:R-:W-:Y:S01]  /*1930*/  UMOV UR17, UR33 ;  /* 0x0000002100117c82 */ /* 0x000fe20008000000 */
[----:B------:R-:W-:Y:S01]  /*1940*/  UMOV UR20, UR36 ;  /* 0x0000002400147c82 */ /* 0x000fe20008000000 */
[----:B------:R-:W-:Y:S01]  /*1950*/  UMOV UR18, UR34 ;  /* 0x0000002200127c82 */ /* 0x000fe20008000000 */
[----:B------:R1:W-:Y:S01]  /*1960*/  UTMALDG.3D [UR32], [UR40], desc[UR30] ;  /* 0x00001e20280075b4 */ /* 0x0003e20008011000 */
[----:B------:R-:W-:Y:S01]  /*1970*/  UMOV UR11, UR19 ;  /* 0x00000013000b7c82 */ /* 0x000fe20008000000 */
[----:B------:R-:W-:Y:S01]  /*1980*/  UMOV UR12, UR36 ;  /* 0x00000024000c7c82 */ /* 0x000fe20008000000 */
[----:B------:R-:W-:Y:S01]  /*1990*/  UMOV UR9, UR33 ;  /* 0x0000002100097c82 */ /* 0x000fe20008000000 */
[----:B------:R-:W-:Y:S01]  /*19a0*/  UMOV UR10, UR26 ;  /* 0x0000001a000a7c82 */ /* 0x000fe20008000000 */
[----:B------:R-:W-:Y:S01]  /*19b0*/  UIADD3 UR21, UPT, UPT, UR21, 0x1, URZ ;  /* 0x0000000115157890 */ /* 0x000fe2000fffe0ff */
[----:B------:R-:W-:Y:S01]  /*19c0*/  UMOV UR29, UR5 ;  /* 0x00000005001d7c82 */ /* 0x000fe20008000000 */
[----:B------:R1:W-:Y:S02]  /*19d0*/  UTMALDG.3D [UR24], [UR40], desc[UR30] ;  /* 0x00001e18280075b4 */ /* 0x0003e40008011000 */
[----:B------:R-:W-:Y:S01]  /*19e0*/  UISETP.NE.AND UP0, UPT, UR21, UR5, UPT ;  /* 0x000000051500728c */ /* 0x000fe2000bf05270 */
[----:B------:R-:W-:Y:S01]  /*19f0*/  UMOV UR42, UR6 ;  /* 0x00000006002a7c82 */ /* 0x000fe20008000000 */
[----:B------:R1:W-:Y:S01]  /*1a00*/  UTMALDG.3D [UR16], [UR38], desc[UR30] ;  /* 0x00001e10260075b4 */ /* 0x0003e20008011000 */
[----:B------:R1:W-:Y:S06]  /*1a10*/  UTMALDG.3D [UR8], [UR38], desc[UR30] ;  /* 0x00001e08260075b4 */ /* 0x0003ec0008011000 */
[----:B------:R-:W-:Y:S05]  /*1a20*/  BRA.U UP0, `(.L_x_25) ;  /* 0xfffffffd00347547 */ /* 0x000fea000b83ffff */
.L_x_20:
[----:B-1----:R-:W-:Y:S01]  /*1a30*/  ULEA UR8, UR6, UR4, 0x3 ;  /* 0x0000000406087291 */ /* 0x002fe2000f8e18ff */
[----:B------:R-:W-:Y:S01]  /*1a40*/  SHF.L.U32 R2, R15, 0x1f, RZ ;  /* 0x0000001f0f027819 */ /* 0x000fe200000006ff */
[----:B------:R-:W-:Y:S01]  /*1a50*/  @!P1 SYNCS.ARRIVE.TRANS64.A1T0 RZ, [UR4+0x78], RZ ;  /* 0x000078ffffff99a7 */ /* 0x000fe20008100004 */
[----:B------:R-:W-:-:S06]  /*1a60*/  UISETP.GT.AND UP0, UPT, UR15, UR14, UPT ;  /* 0x0000000e0f00728c */ /* 0x000fcc000bf04270 */
[----:B--2---:R1:W2:Y:S03]  /*1a70*/  SYNCS.PHASECHK.TRANS64.TRYWAIT P0, [UR8+0x30], R2 ;  /* 0x00003002ff0075a7 */ /* 0x0042a60008001108 */
[----:B------:R-:W-:Y:S05]  /*1a80*/  BRA.U !UP0, `(.L_x_26) ;  /* 0x0000000108d07547 */ /* 0x000fea000b800000 */
[----:B------:R-:W-:Y:S01]  /*1a90*/  UIADD3 UR21, UPT, UPT, UR7, UR29, URZ ;  /* 0x0000001d07157290 */ /* 0x000fe2000fffe0ff */
[----:B------:R-:W-:-:S11]  /*1aa0*/  UMOV UR42, UR6 ;  /* 0x00000006002a7c82 */ /* 0x000fd60008000000 */
.L_x_31:
[----:B-1----:R-:W-:Y:S01]  /*1ab0*/  ULEA UR33, UR42, UR4, 0x3 ;  /* 0x000000042a217291 */ /* 0x002fe2000f8e18ff */
[----:B--2---:R-:W-:Y:S01]  /*1ac0*/  @!P5 MOV R3, 0x8000 ;  /* 0x000080000003d802 */ /* 0x004fe20000000f00 */
[----:B--2---:R-:W-:Y:S10]  /*1ad0*/  @P0 BRA `(.L_x_27) ;  /* 0x00000000000c0947 */ /* 0x004ff40003800000 */
[----:B------:R-:W-:-:S04]  /*1ae0*/  SHF.L.U32 R5, R15, 0x1f, RZ ;  /* 0x0000001f0f057819 */ /* 0x000fc800000006ff */
[----:B------:R-:W2:Y:S02]  /*1af0*/  SYNCS.PHASECHK.TRANS64.TRYWAIT P0, [UR33+0x30], R5 ;  /* 0x00003005ff0075a7 */ /* 0x000ea40008001121 */
[----:B--2---:R-:W-:Y:S05]  /*1b00*/  @!P0 BRA `(.L_x_28) ;  /* 0x0000004800e08947 */ /* 0x004fea0003800000 */
.L_x_27:
[----:B------:R2:W-:Y:S01]  /*1b10*/  @!P5 SYNCS.ARRIVE.TRANS64 RZ, [UR33], R3 ;  /* 0x00000003ffffd9a7 */ /* 0x0005e20008000021 */
[----:B------:R-:W-:Y:S04]  /*1b20*/  BSSY.RECONVERGENT B0, `(.L_x_29) ;  /* 0x0000003000007945 */ /* 0x000fe80003800200 */
[----:B------:R-:W-:Y:S05]  /*1b30*/  @P4 BRA `(.L_x_30) ;  /* 0x0000000000044947 */ /* 0x000fea0003800000 */
[----:B------:R-:W-:Y:S05]  /*1b40*/  BPT.TRAP 0x1 ;  /* 0x000000040000795c */ /* 0x000fea0000300000 */
.L_x_30:
[----:B------:R-:W-:Y:S05]  /*1b50*/  BSYNC.RECONVERGENT B0 ;  /* 0x0000000000007941 */ /* 0x000fea0003800200 */
.L_x_29:
        /* <DEDUP_REMOVED lines=31> */
[----:B------:R-:W-:Y:S01]  /*1d50*/  UMOV UR10, UR26 ;  /* 0x0000001a000a7c82 */ /* 0x000fe20008000000 */
[----:B------:R-:W-:Y:S01]  /*1d60*/  UIADD3 UR29, UPT, UPT, UR29, 0x1, URZ ;  /* 0x000000011d1d7890 */ /* 0x000fe2000fffe0ff */
[----:B------:R1:W-:Y:S01]  /*1d70*/  UTMALDG.3D [UR24], [UR40], desc[UR30] ;  /* 0x00001e18280075b4 */ /* 0x0003e20008011000 */
[----:B------:R-:W-:-:S02]  /*1d80*/  UMOV UR42, UR6 ;  /* 0x00000006002a7c82 */ /* 0x000fc40008000000 */
[----:B------:R-:W-:Y:S01]  /*1d90*/  UISETP.NE.AND UP0, UPT, UR29, UR21, UPT ;  /* 0x000000151d00728c */ /* 0x000fe2000bf05270 */
[----:B------:R1:W-:Y:S01]  /*1da0*/  UTMALDG.3D [UR16], [UR38], desc[UR30] ;  /* 0x00001e10260075b4 */ /* 0x0003e20008011000 */
[----:B------:R1:W-:Y:S07]  /*1db0*/  UTMALDG.3D [UR8], [UR38], desc[UR30] ;  /* 0x00001e08260075b4 */ /* 0x0003ee0008011000 */
[----:B------:R-:W-:Y:S05]  /*1dc0*/  BRA.U UP0, `(.L_x_31) ;  /* 0xfffffffd00387547 */ /* 0x000fea000b83ffff */
.L_x_26:
[C---:B-1----:R-:W-:Y:S01]  /*1dd0*/  LEA R2, R14.reuse, UR4, 0x3 ;  /* 0x000000040e027c11 */ /* 0x042fe2000f8e18ff */
[----:B------:R-:W-:Y:S01]  /*1de0*/  NOP ;  /* 0x0000000000007918 */ /* 0x000fe20000000000 */
[----:B--2---:R-:W-:Y:S02]  /*1df0*/  SHF.L.U32 R3, R13, 0x1f, RZ ;  /* 0x0000001f0d037819 */ /* 0x004fe400000006ff */
[----:B------:R-:W-:Y:S02]  /*1e00*/  LEA R4, R14, UR4, 0x4 ;  /* 0x000000040e047c11 */ /* 0x000fe4000f8e20ff */
[----:B------:R-:W1:Y:S02]  /*1e10*/  SYNCS.PHASECHK.TRANS64.TRYWAIT P0, [R2+URZ+0x80], R3 ;  /* 0x00008003020075a7 */ /* 0x000e6400080011ff */
[----:B-1----:R-:W-:Y:S05]  /*1e20*/  @!P0 BRA `(.L_x_32) ;  /* 0x0000004800308947 */ /* 0x002fea0003800000 */
.L_x_100:
[----:B------:R-:W2:Y:S01]  /*1e30*/  LDS.128 R4, [R4+0x110] ;  /* 0x0001100004047984 */ /* 0x000ea20000000c00 */
[----:B---3--:R-:W-:Y:S01]  /*1e40*/  ISETP.GE.AND P0, PT, R40, 0x1, PT ;  /* 0x000000012800780c */ /* 0x008fe20003f06270 */
[----:B-1----:R-:W-:Y:S01]  /*1e50*/  VIADD R2, R2, 0x90 ;  /* 0x0000009002027836 */ /* 0x002fe20000000000 */
[----:B------:R-:W-:Y:S01]  /*1e60*/  @!PT LDS RZ, [RZ] ;  /* 0x00000000fffff984 */ /* 0x000fe20000000800 */
[----:B------:R-:W-:Y:S01]  /*1e70*/  @!PT LDS RZ, [RZ] ;  /* 0x00000000fffff984 */ /* 0x000fe20000000800 */
[----:B------:R-:W-:Y:S01]  /*1e80*/  @!PT LDS RZ, [RZ] ;  /* 0x00000000fffff984 */ /* 0x000fe20000000800 */
[----:B------:R-:W-:Y:S01]  /*1e90*/  @!PT LDS RZ, [RZ] ;  /* 0x00000000fffff984 */ /* 0x000fe20000000800 */
[----:B------:R1:W-:Y:S06]  /*1ea0*/  MEMBAR.ALL.CTA ;  /* 0x0000000000007992 */ /* 0x0003ec0000008000 */
[----:B-1----:R-:W1:Y:S01]  /*1eb0*/  FENCE.VIEW.ASYNC.S ;  /* 0x00000000000073c6 */ /* 0x002e620000000000 */
[----:B------:R-:W-:-:S04]  /*1ec0*/  PRMT R2, RZ, 0x654, R2 ;  /* 0x00000654ff027816 */ /* 0x000fc80000000002 */
[----:B-1----:R1:W-:Y:S01]  /*1ed0*/  SYNCS.ARRIVE.TRANS64.RED.A1T0 RZ, [R2+URZ], RZ ;  /* 0x000000ff02ff79a7 */ /* 0x0023e200081004ff */
[----:B--2---:R-:W-:-:S13]  /*1ee0*/  LOP3.LUT P2, RZ, R6, 0x1, RZ, 0xc0, !PT ;  /* 0x0000000106ff7812 */ /* 0x004fda000784c0ff */
[----:B------:R-:W-:Y:S01]  /*1ef0*/  @P2 SHF.R.U32.HI R3, RZ, 0x10, R5 ;  /* 0x00000010ff032819 */ /* 0x000fe20000011605 */
[----:B------:R-:W-:Y:S01]  /*1f00*/  VOTEU.ANY UP0, P2 ;  /* 0x0000000000ff7886 */ /* 0x000fe20001000100 */
[----:B------:R-:W-:Y:S02]  /*1f10*/  @P2 MOV R11, R4 ;  /* 0x00000004000b2202 */ /* 0x000fe40000000f00 */
[----:B------:R-:W-:Y:S02]  /*1f20*/  @P2 R2UR.BROADCAST UR8, R3 ;  /* 0x00000000030822ca */ /* 0x000fe400008e0000 */
[----:B------:R-:W-:-:S11]  /*1f30*/  @P2 LOP3.LUT R8, R5, 0xffff, RZ, 0xc0, !PT ;  /* 0x0000ffff05082812 */ /* 0x000fd600078ec0ff */
[----:B------:R-:W-:Y:S01]  /*1f40*/  @UP0 UMOV UR36, UR8 ;  /* 0x0000000800240c82 */ /* 0x000fe20008000000 */
[----:B-1----:R-:W-:Y:S05]  /*1f50*/  @!P0 BRA `(.L_x_33) ;  /* 0x0000000000b88947 */ /* 0x002fea0003800000 */
[----:B------:R-:W4:Y:S01]  /*1f60*/  LDC.64 R4, c[0x0][0xb18] ;  /* 0x0002c600ff047b82 */ /* 0x000f220000000a00 */
[----:B------:R-:W-:-:S07]  /*1f70*/  ISETP.NE.AND P3, PT, R40, 0x1, PT ;  /* 0x000000012800780c */ /* 0x000fce0003f65270 */
[----:B------:R-:W1:Y:S08]  /*1f80*/  LDC.64 R6, c[0x0][0xb10] ;  /* 0x0002c400ff067b82 */ /* 0x000e700000000a00 */
[----:B------:R-:W2:Y:S08]  /*1f90*/  LDC R16, c[0x0][0xb20] ;  /* 0x0002c800ff107b82 */ /* 0x000eb00000000800 */
[----:B------:R-:W3:Y:S01]  /*1fa0*/  LDC R18, c[0x0][0xb0c] ;  /* 0x0002c300ff127b82 */ /* 0x000ee20000000800 */
[----:B----4-:R-:W-:Y:S01]  /*1fb0*/  IMAD.HI.U32 R17, R0, R5, RZ ;  /* 0x0000000500117227 */ /* 0x010fe200078e00ff */
[----:B------:R-:W-:-:S03]  /*1fc0*/  ISETP.NE.AND P0, PT, R4, 0x1, PT ;  /* 0x000000010400780c */ /* 0x000fc60003f05270 */
[----:B------:R-:W-:-:S03]  /*1fd0*/  IMAD.HI.U32 R5, R8, R5, RZ ;  /* 0x0000000508057227 */ /* 0x000fc600078e00ff */
[----:B------:R-:W4:Y:S01]  /*1fe0*/  LDC.64 R2, c[0x0][0xb28] ;  /* 0x0002ca00ff027b82 */ /* 0x000f220000000a00 */
[----:B-1----:R-:W-:-:S04]  /*1ff0*/  IMAD.HI.U32 R20, R9, R6, RZ ;  /* 0x0000000609147227 */ /* 0x002fc800078e00ff */
[----:B------:R-:W-:Y:S01]  /*2000*/  IMAD.HI.U32 R22, R11, R6, RZ ;  /* 0x000000060b167227 */ /* 0x000fe200078e00ff */
[----:B------:R-:W-:Y:S02]  /*2010*/  SHF.R.U32.HI R20, RZ, R7, R20 ;  /* 0x00000007ff147219 */ /* 0x000fe40000011614 */
[-C--:B--2---:R-:W-:Y:S02]  /*2020*/  SHF.R.U32.HI R17, RZ, R16.reuse, R17 ;  /* 0x00000010ff117219 */ /* 0x084fe40000011611 */
[----:B------:R-:W-:Y:S02]  /*2030*/  SHF.R.U32.HI R5, RZ, R16, R5 ;  /* 0x00000010ff057219 */ /* 0x000fe40000011605 */
[----:B------:R-:W-:Y:S02]  /*2040*/  SEL R17, R0, R17, !P0 ;  /* 0x0000001100117207 */ /* 0x000fe40004000000 */
[----:B------:R-:W-:Y:S02]  /*2050*/  SHF.R.U32.HI R22, RZ, R7, R22 ;  /* 0x00000007ff167219 */ /* 0x000fe40000011616 */
[----:B---3--:R-:W-:-:S02]  /*2060*/  ISETP.NE.AND P1, PT, R18, 0x1, PT ;  /* 0x000000011200780c */ /* 0x008fc40003f25270 */
[----:B------:R-:W-:Y:S02]  /*2070*/  SEL R5, R8, R5, !P0 ;  /* 0x0000000508057207 */ /* 0x000fe40004000000 */
[----:B------:R-:W-:Y:S02]  /*2080*/  SEL R19, R9, R20, !P1 ;  /* 0x0000001409137207 */ /* 0x000fe40004800000 */
[----:B------:R-:W-:Y:S01]  /*2090*/  SEL R7, R11, R22, !P1 ;  /* 0x000000160b077207 */ /* 0x000fe20004800000 */
[----:B----4-:R-:W-:-:S04]  /*20a0*/  IMAD.HI.U32 R20, R17, R2, RZ ;  /* 0x0000000211147227 */ /* 0x010fc800078e00ff */
[----:B------:R-:W-:Y:S01]  /*20b0*/  IMAD.HI.U32 R6, R19, R2, RZ ;  /* 0x0000000213067227 */ /* 0x000fe200078e00ff */
[----:B------:R-:W-:-:S04]  /*20c0*/  @P3 SHF.R.U32.HI R17, RZ, R3, R20 ;  /* 0x00000003ff113219 */ /* 0x000fc80000011614 */
[----:B------:R-:W-:Y:S01]  /*20d0*/  @P3 SHF.R.U32.HI R19, RZ, R3, R6 ;  /* 0x00000003ff133219 */ /* 0x000fe20000011606 */
[----:B------:R-:W-:-:S04]  /*20e0*/  IMAD R17, R40, R17, RZ ;  /* 0x0000001128117224 */ /* 0x000fc800078e02ff */
[----:B------:R-:W-:Y:S01]  /*20f0*/  IMAD R6, R40, R19, RZ ;  /* 0x0000001328067224 */ /* 0x000fe200078e02ff */
[C---:B------:R-:W-:Y:S02]  /*2100*/  ISETP.GE.AND P0, PT, R5.reuse, R17, PT ;  /* 0x000000110500720c */ /* 0x040fe40003f06270 */
[----:B------:R-:W-:Y:S02]  /*2110*/  IADD3 R17, PT, PT, -R5, RZ, RZ ;  /* 0x000000ff05117210 */ /* 0x000fe40007ffe1ff */
[----:B------:R-:W-:Y:S01]  /*2120*/  ISETP.GE.OR P0, PT, R7, R6, P0 ;  /* 0x000000060700720c */ /* 0x000fe20000706670 */
[----:B------:R-:W-:-:S04]  /*2130*/  IMAD.HI.U32 R6, R5, R2, RZ ;  /* 0x0000000205067227 */ /* 0x000fc800078e00ff */
[----:B------:R-:W-:Y:S01]  /*2140*/  IMAD R8, R4, R17, R8 ;  /* 0x0000001104087224 */ /* 0x000fe200078e0208 */
[----:B------:R-:W-:-:S04]  /*2150*/  SHF.R.U32.HI R6, RZ, R3, R6 ;  /* 0x00000003ff067219 */ /* 0x000fc80000011606 */
[----:B------:R-:W-:-:S03]  /*2160*/  SEL R6, R5, R6, !P3 ;  /* 0x0000000605067207 */ /* 0x000fc60005800000 */
[----:B------:R-:W-:-:S04]  /*2170*/  @!P0 IMAD.HI.U32 R16, R7, R2, RZ ;  /* 0x0000000207108227 */ /* 0x000fc800078e00ff */
[----:B------:R-:W-:Y:S01]  /*2180*/  IMAD.MOV R2, RZ, RZ, -R6 ;  /* 0x000000ffff027224 */ /* 0x000fe200078e0a06 */
[----:B------:R-:W-:-:S03]  /*2190*/  @!P0 SHF.R.U32.HI R16, RZ, R3, R16 ;  /* 0x00000003ff108219 */ /* 0x000fc60000011610 */
[----:B------:R-:W-:Y:S01]  /*21a0*/  IMAD R2, R40, R2, R5 ;  /* 0x0000000228027224 */ /* 0x000fe200078e0205 */
[----:B------:R-:W-:-:S05]  /*21b0*/  @!P0 SEL R3, R7, R16, !P3 ;  /* 0x0000001007038207 */ /* 0x000fca0005800000 */
[--C-:B------:R-:W-:Y:S02]  /*21c0*/  @!P0 IMAD.IADD R6, R6, 0x1, -R3.reuse ;  /* 0x0000000106068824 */ /* 0x100fe400078e0a03 */
[----:B------:R-:W-:Y:S01]  /*21d0*/  @!P0 IMAD R3, R2, R19, R3 ;  /* 0x0000001302038224 */ /* 0x000fe200078e0203 */
[----:B------:R-:W-:Y:S01]  /*21e0*/  IADD3 R2, PT, PT, -R7, RZ, RZ ;  /* 0x000000ff07027210 */ /* 0x000fe20007ffe1ff */
[----:B------:R-:W-:Y:S02]  /*21f0*/  @!P0 IMAD R5, R40, R6, R7 ;  /* 0x0000000628058224 */ /* 0x000fe400078e0207 */
[----:B------:R-:W-:Y:S02]  /*2200*/  @!P0 IMAD.MOV.U32 R7, RZ, RZ, R3 ;  /* 0x000000ffff078224 */ /* 0x000fe400078e0003 */
[----:B------:R-:W-:Y:S02]  /*2210*/  IMAD R2, R18, R2, R11 ;  /* 0x0000000212027224 */ /* 0x000fe400078e020b */
[----:B------:R-:W-:-:S02]  /*2220*/  IMAD R8, R5, R4, R8 ;  /* 0x0000000405087224 */ /* 0x000fc400078e0208 */
[----:B------:R-:W-:Y:S02]  /*2230*/  IMAD R11, R7, R18, R2 ;  /* 0x00000012070b7224 */ /* 0x000fe400078e0202 */
.L_x_33:
[----:B------:R-:W1:Y:S02]  /*2240*/  LDCU UR8, c[0x0][0xb30] ;  /* 0x00016600ff0877ac */ /* 0x000e640008000800 */
[----:B-1----:R-:W-:-:S09]  /*2250*/  UISETP.NE.AND UP0, UPT, UR8, 0x1, UPT ;  /* 0x000000010800788c */ /* 0x002fd2000bf05270 */
[----:B------:R-:W-:Y:S05]  /*2260*/  BRA.U UP0, `(.L_x_34) ;  /* 0x0000000100407547 */ /* 0x000fea000b800000 */
[----:B------:R-:W1:Y:S08]  /*2270*/  LDC.64 R4, c[0x0][0xb10] ;  /* 0x0002c400ff047b82 */ /* 0x000e700000000a00 */
[----:B------:R-:W2:Y:S08]  /*2280*/  LDC.64 R2, c[0x0][0xb18] ;  /* 0x0002c600ff027b82 */ /* 0x000eb00000000a00 */
[----:B------:R-:W3:Y:S08]  /*2290*/  LDC R6, c[0x0][0xb20] ;  /* 0x0002c800ff067b82 */ /* 0x000ef00000000800 */
[----:B------:R-:W4:Y:S01]  /*22a0*/  LDC R16, c[0x0][0xb0c] ;  /* 0x0002c300ff107b82 */ /* 0x000f220000000800 */
[----:B-1----:R-:W-:-:S05]  /*22b0*/  IMAD.HI.U32 R4, R11, R4, RZ ;  /* 0x000000040b047227 */ /* 0x002fca00078e00ff */
[----:B------:R-:W-:Y:S01]  /*22c0*/  SHF.R.U32.HI R4, RZ, R5, R4 ;  /* 0x00000005ff047219 */ /* 0x000fe20000011604 */
[----:B--2---:R-:W-:Y:S01]  /*22d0*/  IMAD.HI.U32 R3, R8, R3, RZ ;  /* 0x0000000308037227 */ /* 0x004fe200078e00ff */
[----:B------:R-:W-:-:S04]  /*22e0*/  ISETP.NE.AND P0, PT, R2, 0x1, PT ;  /* 0x000000010200780c */ /* 0x000fc80003f05270 */
[----:B---3--:R-:W-:-:S04]  /*22f0*/  SHF.R.U32.HI R3, RZ, R6, R3 ;  /* 0x00000006ff037219 */ /* 0x008fc80000011603 */
[----:B------:R-:W-:Y:S02]  /*2300*/  SEL R3, R8, R3, !P0 ;  /* 0x0000000308037207 */ /* 0x000fe40004000000 */
[----:B----4-:R-:W-:-:S04]  /*2310*/  ISETP.NE.AND P1, PT, R16, 0x1, PT ;  /* 0x000000011000780c */ /* 0x010fc80003f25270 */
[----:B------:R-:W-:-:S05]  /*2320*/  SEL R4, R11, R4, !P1 ;  /* 0x000000040b047207 */ /* 0x000fca0004800000 */
[----:B------:R-:W-:Y:S02]  /*2330*/  IMAD.IADD R5, R3, 0x1, -R4 ;  /* 0x0000000103057824 */ /* 0x000fe400078e0a04 */
[----:B------:R-:W-:Y:S02]  /*2340*/  IMAD.IADD R3, R4, 0x1, -R3 ;  /* 0x0000000104037824 */ /* 0x000fe400078e0a03 */
[----:B------:R-:W-:Y:S02]  /*2350*/  IMAD R11, R5, R16, R11 ;  /* 0x00000010050b7224 */ /* 0x000fe400078e020b */
[----:B------:R-:W-:-:S07]  /*2360*/  IMAD R8, R3, R2, R8 ;  /* 0x0000000203087224 */ /* 0x000fce00078e0208 */
.L_x_34:
[----:B------:R-:W-:Y:S01]  /*2370*/  VIADD R14, R14, 0x1 ;  /* 0x000000010e0e7836 */ /* 0x000fe20000000000 */
[----:B------:R-:W-:Y:S01]  /*2380*/  PLOP3.LUT P1, PT, PT, PT, PT, 0x80, 0x8 ;  /* 0x000000000008781c */ /* 0x000fe20003f2f070 */
[----:B------:R-:W-:Y:S02]  /*2390*/  IMAD.IADD R97, R11, 0x1, R90 ;  /* 0x000000010b617824 */ /* 0x000fe400078e025a */
[----:B------:R-:W-:Y:S01]  /*23a0*/  IMAD.IADD R91, R8, 0x1, R79 ;  /* 0x00000001085b7824 */ /* 0x000fe200078e024f */
[----:B------:R-:W-:-:S04]  /*23b0*/  ISETP.NE.AND P0, PT, R14, 0x2, PT ;  /* 0x000000020e00780c */ /* 0x000fc80003f05270 */
[----:B------:R-:W-:Y:S02]  /*23c0*/  SEL R2, RZ, 0x1, P0 ;  /* 0x00000001ff027807 */ /* 0x000fe40000000000 */
[----:B------:R-:W-:Y:S02]  /*23d0*/  SEL R14, R14, RZ, P0 ;  /* 0x000000ff0e0e7207 */ /* 0x000fe40000000000 */
[----:B------:R-:W-:Y:S01]  /*23e0*/  LOP3.LUT R13, R13, R2, RZ, 0x3c, !PT ;  /* 0x000000020d0d7212 */ /* 0x000fe200078e3cff */
[----:B------:R-:W-:Y:S06]  /*23f0*/  @P2 BRA `(.L_x_35) ;  /* 0xfffffff000482947 */ /* 0x000fec000383ffff */
[----:B------:R-:W-:Y:S01]  /*2400*/  UIADD3 UR4, UPT, UPT, UR4, 0x30, URZ ;  /* 0x0000003004047890 */ /* 0x000fe2000fffe0ff */
[----:B------:R-:W-:-:S03]  /*2410*/  SHF.L.U32 R3, R15, 0x1f, RZ ;  /* 0x0000001f0f037819 */ /* 0x000fc600000006ff */
[----:B------:R-:W-:-:S09]  /*2420*/  ULEA UR5, UR6, UR4, 0x3 ;  /* 0x0000000406057291 */ /* 0x000fd2000f8e18ff */
[----:B------:R-:W1:Y:S02]  /*2430*/  SYNCS.PHASECHK.TRANS64.TRYWAIT P0, [UR5], R3 ;  /* 0x00000003ff0075a7 */ /* 0x000e640008001105 */
[----:B-1----:R-:W-:Y:S05]  /*2440*/  @!P0 BRA `(.L_x_36) ;  /* 0x0000004000bc8947 */ /* 0x002fea0003800000 */
.L_x_102:
[----:B------:R-:W-:-:S04]  /*2450*/  UIADD3 UR6, UPT, UPT, UR6, 0x1, URZ ;  /* 0x0000000106067890 */ /* 0x000fc8000fffe0ff */
[----:B------:R-:W-:-:S04]  /*2460*/  UISETP.NE.AND UP0, UPT, UR6, 0x6, UPT ;  /* 0x000000060600788c */ /* 0x000fc8000bf05270 */
[----:B------:R-:W-:Y:S02]  /*2470*/  USEL UR7, URZ, 0x1, UP0 ;  /* 0x00000001ff077887 */ /* 0x000fe40008000000 */
[----:B------:R-:W-:-:S04]  /*2480*/  USEL UR6, UR6, URZ, UP0 ;  /* 0x000000ff06067287 */ /* 0x000fc80008000000 */
[----:B------:R-:W-:Y:S01]  /*2490*/  ULEA UR5, UR6, UR4, 0x3 ;  /* 0x0000000406057291 */ /* 0x000fe2000f8e18ff */
[----:B------:R-:W-:-:S04]  /*24a0*/  LOP3.LUT R2, R15, UR7, RZ, 0x3c, !PT ;  /* 0x000000070f027c12 */ /* 0x000fc8000f8e3cff */
[----:B-1----:R-:W-:-:S04]  /*24b0*/  SHF.L.U32 R3, R2, 0x1f, RZ ;  /* 0x0000001f02037819 */ /* 0x002fc800000006ff */
[----:B------:R-:W1:Y:S02]  /*24c0*/  SYNCS.PHASECHK.TRANS64.TRYWAIT P0, [UR5], R3 ;  /* 0x00000003ff0075a7 */ /* 0x000e640008001105 */
[----:B-1----:R-:W-:Y:S05]  /*24d0*/  @!P0 BRA `(.L_x_37) ;  /* 0x0000004000b08947 */ /* 0x002fea0003800000 */
.L_x_104:
        /* <DEDUP_REMOVED lines=9> */
.L_x_106:
        /* <DEDUP_REMOVED lines=9> */
.L_x_108:
        /* <DEDUP_REMOVED lines=9> */
.L_x_110:
[----:B------:R-:W-:-:S04]  /*2690*/  UIADD3 UR6, UPT, UPT, UR6, 0x1, URZ ;  /* 0x0000000106067890 */ /* 0x000fc8000fffe0ff */
[----:B------:R-:W-:-:S04]  /*26a0*/  UISETP.NE.AND UP0, UPT, UR6, 0x6, UPT ;  /* 0x000000060600788c */ /* 0x000fc8000bf05270 */
[----:B------:R-:W-:Y:S02]  /*26b0*/  USEL UR5, URZ, 0x1, UP0 ;  /* 0x00000001ff057887 */ /* 0x000fe40008000000 */
[----:B------:R-:W-:-:S04]  /*26c0*/  USEL UR6, UR6, URZ, UP0 ;  /* 0x000000ff06067287 */ /* 0x000fc80008000000 */
[----:B------:R-:W-:Y:S01]  /*26d0*/  ULEA UR6, UR6, UR4, 0x3 ;  /* 0x0000000406067291 */ /* 0x000fe2000f8e18ff */
[----:B-1----:R-:W-:-:S04]  /*26e0*/  LOP3.LUT R3, R2, UR5, RZ, 0x3c, !PT ;  /* 0x0000000502037c12 */ /* 0x002fc8000f8e3cff */
[----:B------:R-:W-:Y:S01]  /*26f0*/  SHF.L.U32 R3, R3, 0x1f, RZ ;  /* 0x0000001f03037819 */ /* 0x000fe200000006ff */
[----:B----4-:R-:W-:-:S07]  /*2700*/  IMAD.U32 R0, RZ, RZ, UR6 ;  /* 0x00000006ff007e24 */ /* 0x010fce000f8e00ff */
.L_x_41:
[----:B-1----:R1:W2:Y:S02]  /*2710*/  SYNCS.PHASECHK.TRANS64.TRYWAIT P0, [R0+URZ], R3 ;  /* 0x00000003000075a7 */ /* 0x0022a400080011ff */
[----:B--2---:R-:W-:Y:S05]  /*2720*/  @!P0 NANOSLEEP.SYNCS 0x989680 ;  /* 0x009896800000895d */ /* 0x004fea0003900000 */
[----:B------:R-:W2:Y:S02]  /*2730*/  @!P0 SYNCS.PHASECHK.TRANS64 P0, [R0+URZ], R3 ;  /* 0x00000003000085a7 */ /* 0x000ea400080010ff */
[----:B--2---:R-:W-:Y:S05]  /*2740*/  @P0 EXIT ;  /* 0x000000000000094d */ /* 0x004fea0003800000 */
[----:B------:R-:W-:Y:S05]  /*2750*/  BRA `(.L_x_41) ;  /* 0xfffffffc00ec7947 */ /* 0x000fea000383ffff */
.L_x_17:
[----:B------:R-:W-:-:S04]  /*2760*/  UISETP.NE.AND UP1, UPT, UR37, URZ, UPT ;  /* 0x000000ff2500728c */ /* 0x000fc8000bf25270 */
[----:B------:R-:W-:-:S09]  /*2770*/  UISETP.NE.OR UP1, UPT, UR8, 0x1, UP1 ;  /* 0x000000010800788c */ /* 0x000fd20008f25670 */
[----:B------:R-:W-:Y:S05]  /*2780*/  BRA.U UP1, `(.L_x_42) ;  /* 0x0000000501487547 */ /* 0x000fea000b800000 */
[----:B------:R-:W-:Y:S01]  /*2790*/  ISETP.NE.AND P2, PT, R2, RZ, PT ;  /* 0x000000ff0200720c */ /* 0x000fe20003f45270 */
[----:B------:R-:W-:Y:S01]  /*27a0*/  IMAD.MOV.U32 R12, RZ, RZ, 0x1 ;  /* 0x00000001ff0c7424 */ /* 0x000fe200078e00ff */
[----:B------:R-:W-:Y:S02]  /*27b0*/  CS2R R10, SRZ ;  /* 0x00000000000a7805 */ /* 0x000fe4000001ff00 */
[----:B------:R-:W-:Y:S01]  /*27c0*/  CS2R R8, SRZ ;  /* 0x0000000000087805 */ /* 0x000fe2000001ff00 */
[----:B------:R-:W-:Y:S01]  /*27d0*/  UMOV UR4, 0x400 ;  /* 0x0000040000047882 */ /* 0x000fe20000000000 */
[----:B------:R-:W-:Y:S01]  /*27e0*/  UMOV UR6, URZ ;  /* 0x000000ff00067c82 */ /* 0x000fe20008000000 */
[----:B------:R-:W-:-:S12]  /*27f0*/  ULEA UR37, UR37, UR4, 0x18 ;  /* 0x0000000425257291 */ /* 0x000fd8000f8ec0ff */
.L_x_46:
[----:B------:R-:W-:Y:S02]  /*2800*/  LEA R0, R8, UR37, 0x3 ;  /* 0x0000002508007c11 */ /* 0x000fe4000f8e18ff */
[----:B------:R-:W-:-:S03]  /*2810*/  SHF.L.U32 R5, R9, 0x1f, RZ ;  /* 0x0000001f09057819 */ /* 0x000fc600000006ff */
[----:B------:R-:W-:Y:S01]  /*2820*/  VIADD R4, R0, 0xf0 ;  /* 0x000000f000047836 */ /* 0x000fe20000000000 */
[----:B------:R-:W1:Y:S02]  /*2830*/  SYNCS.PHASECHK.TRANS64.TRYWAIT P0, [R0+URZ+0xe0], R5 ;  /* 0x0000e005000075a7 */ /* 0x000e6400080011ff */
[----:B-1----:R-:W-:Y:S05]  /*2840*/  @!P0 BRA `(.L_x_43) ;  /* 0x0000004000348947 */ /* 0x002fea0003800000 */
.L_x_111:
[----:B------:R-:W-:Y:S01]  /*2850*/  ULEA UR5, UR6, UR37, 0x3 ;  /* 0x0000002506057291 */ /* 0x000fe2000f8e18ff */
[----:B------:R-:W-:Y:S02]  /*2860*/  PRMT R4, RZ, 0x654, R4 ;  /* 0x00000654ff047816 */ /* 0x000fe40000000004 */
[----:B-1----:R-:W-:Y:S01]  /*2870*/  SHF.L.U32 R5, R12, 0x1f, RZ ;  /* 0x0000001f0c057819 */ /* 0x002fe200000006ff */
[----:B------:R-:W-:Y:S01]  /*2880*/  UIADD3 UR4, UPT, UPT, UR5, 0x80, URZ ;  /* 0x0000008005047890 */ /* 0x000fe2000fffe0ff */
[----:B------:R1:W-:Y:S05]  /*2890*/  SYNCS.ARRIVE.TRANS64.RED.A1T0 RZ, [R4+URZ], RZ ;  /* 0x000000ff04ff79a7 */ /* 0x0003ea00081004ff */
[----:B------:R-:W-:Y:S01]  /*28a0*/  IMAD.U32 R7, RZ, RZ, UR4 ;  /* 0x00000004ff077e24 */ /* 0x000fe2000f8e00ff */
[----:B------:R-:W2:Y:S04]  /*28b0*/  SYNCS.PHASECHK.TRANS64.TRYWAIT P0, [UR5+0x90], R5 ;  /* 0x00009005ff0075a7 */ /* 0x000ea80008001105 */
[----:B------:R-:W-:Y:S01]  /*28c0*/  PRMT R6, R2, 0x654, R7 ;  /* 0x0000065402067816 */ /* 0x000fe20000000007 */
[----:B-1----:R-:W-:Y:S01]  /*28d0*/  @!P2 IMAD.MOV.U32 R4, RZ, RZ, 0x10 ;  /* 0x00000010ff04a424 */ /* 0x002fe200078e00ff */
[----:B--2---:R-:W-:Y:S06]  /*28e0*/  @!P0 BRA `(.L_x_44) ;  /* 0x0000004000208947 */ /* 0x004fec0003800000 */
.L_x_113:
[----:B------:R-:W-:Y:S01]  /*28f0*/  ULEA UR4, UR6, UR37, 0x4 ;  /* 0x0000002506047291 */ /* 0x000fe2000f8e20ff */
[----:B------:R-:W-:Y:S01]  /*2900*/  SEL R3, R6, R3, !P2 ;  /* 0x0000000306037207 */ /* 0x000fe20005000000 */
[----:B------:R-:W-:Y:S01]  /*2910*/  UIADD3 UR5, UPT, UPT, UR5, 0x80, URZ ;  /* 0x0000008005057890 */ /* 0x000fe2000fffe0ff */
[----:B-1----:R-:W-:Y:S01]  /*2920*/  LEA R0, R11, UR37, 0x3 ;  /* 0x000000250b007c11 */ /* 0x002fe2000f8e18ff */
[----:B------:R-:W-:Y:S01]  /*2930*/  UIADD3 UR4, UPT, UPT, UR4, 0x110, URZ ;  /* 0x0000011004047890 */ /* 0x000fe2000fffe0ff */
[----:B------:R-:W-:Y:S01]  /*2940*/  SHF.L.U32 R5, R10, 0x1f, RZ ;  /* 0x0000001f0a057819 */ /* 0x000fe200000006ff */
[----:B------:R1:W-:Y:S01]  /*2950*/  @!P2 SYNCS.ARRIVE.TRANS64.RED RZ, [R3+URZ], R4 ;  /* 0x0000000403ffa9a7 */ /* 0x0003e200080004ff */
[----:B------:R-:W-:Y:S01]  /*2960*/  UIADD3 UR6, UPT, UPT, UR6, 0x1, URZ ;  /* 0x0000000106067890 */ /* 0x000fe2000fffe0ff */
[----:B------:R-:W-:-:S03]  /*2970*/  VIADD R8, R8, 0x1 ;  /* 0x0000000108087836 */ /* 0x000fc60000000000 */
[----:B------:R-:W-:Y:S02]  /*2980*/  UISETP.NE.AND UP0, UPT, UR6, 0x2, UPT ;  /* 0x000000020600788c */ /* 0x000fe4000bf05270 */
[----:B------:R-:W-:Y:S06]  /*2990*/  UGETNEXTWORKID.BROADCAST [UR4], [UR5] ;  /* 0x00000000040073ca */ /* 0x000fec0008000100 */
[----:B------:R-:W-:Y:S01]  /*29a0*/  USEL UR4, URZ, 0x1, UP0 ;  /* 0x00000001ff047887 */ /* 0x000fe20008000000 */
[----:B------:R-:W-:Y:S01]  /*29b0*/  ISETP.NE.AND P0, PT, R8, 0x2, PT ;  /* 0x000000020800780c */ /* 0x000fe20003f05270 */
[----:B------:R-:W-:Y:S01]  /*29c0*/  USEL UR6, UR6, URZ, UP0 ;  /* 0x000000ff06067287 */ /* 0x000fe20008000000 */
[----:B------:R-:W2:Y:S03]  /*29d0*/  SYNCS.PHASECHK.TRANS64.TRYWAIT P1, [R0+URZ+0x80], R5 ;  /* 0x00008005000075a7 */ /* 0x000ea600080211ff */
[----:B------:R-:W-:Y:S01]  /*29e0*/  LOP3.LUT R12, R12, UR4, RZ, 0x3c, !PT ;  /* 0x000000040c0c7c12 */ /* 0x000fe2000f8e3cff */
[----:B-12---:R-:W-:Y:S07]  /*29f0*/  @!P1 BRA `(.L_x_45) ;  /* 0x0000003c00f49947 */ /* 0x006fee0003800000 */
.L_x_114:
[C---:B------:R-:W-:Y:S01]  /*2a00*/  LEA R4, R11.reuse, UR37, 0x4 ;  /* 0x000000250b047c11 */ /* 0x040fe2000f8e20ff */
[----:B-1----:R-:W-:Y:S01]  /*2a10*/  VIADD R0, R0, 0x90 ;  /* 0x0000009000007836 */ /* 0x002fe20000000000 */
[----:B------:R-:W-:Y:S01]  /*2a20*/  SEL R8, R8, RZ, P0 ;  /* 0x000000ff08087207 */ /* 0x000fe20000000000 */
[----:B------:R-:W-:-:S03]  /*2a30*/  VIADD R11, R11, 0x1 ;  /* 0x000000010b0b7836 */ /* 0x000fc60000000000 */
[----:B------:R-:W1:Y:S01]  /*2a40*/  LDS.128 R4, [R4+0x110] ;  /* 0x0001100004047984 */ /* 0x000e620000000c00 */
[----:B------:R-:W-:Y:S02]  /*2a50*/  PRMT R0, RZ, 0x654, R0 ;  /* 0x00000654ff007816 */ /* 0x000fe40000000000 */
[C---:B------:R-:W-:Y:S01]  /*2a60*/  ISETP.NE.AND P1, PT, R11.reuse, 0x2, PT ;  /* 0x000000020b00780c */ /* 0x040fe20003f25270 */
[----:B------:R-:W-:Y:S01]  /*2a70*/  @!PT LDS RZ, [RZ] ;  /* 0x00000000fffff984 */ /* 0x000fe20000000800 */
[----:B------:R-:W-:Y:S01]  /*2a80*/  @!PT LDS RZ, [RZ] ;  /* 0x00000000fffff984 */ /* 0x000fe20000000800 */
[----:B------:R-:W-:Y:S01]  /*2a90*/  @!PT LDS RZ, [RZ] ;  /* 0x00000000fffff984 */ /* 0x000fe20000000800 */
[----:B------:R-:W-:Y:S01]  /*2aa0*/  @!PT LDS RZ, [RZ] ;  /* 0x00000000fffff984 */ /* 0x000fe20000000800 */
[----:B------:R2:W-:Y:S06]  /*2ab0*/  MEMBAR.ALL.CTA ;  /* 0x0000000000007992 */ /* 0x0005ec0000008000 */
[----:B--2---:R-:W2:Y:S01]  /*2ac0*/  FENCE.VIEW.ASYNC.S ;  /* 0x00000000000073c6 */ /* 0x004ea20000000000 */
[----:B------:R-:W-:Y:S01]  /*2ad0*/  SEL R11, R11, RZ, P1 ;  /* 0x000000ff0b0b7207 */ /* 0x000fe20000800000 */
[----:B--2---:R2:W-:Y:S01]  /*2ae0*/  SYNCS.ARRIVE.TRANS64.RED.A1T0 RZ, [R0+URZ], RZ ;  /* 0x000000ff00ff79a7 */ /* 0x0045e200081004ff */
[----:B-1----:R-:W-:-:S02]  /*2af0*/  LOP3.LUT P3, RZ, R6, 0x1, RZ, 0xc0, !PT ;  /* 0x0000000106ff7812 */ /* 0x002fc4000786c0ff */
[----:B------:R-:W-:-:S04]  /*2b00*/  SEL R5, RZ, 0x1, P1 ;  /* 0x00000001ff057807 */ /* 0x000fc80000800000 */
[----:B------:R-:W-:Y:S02]  /*2b10*/  LOP3.LUT R10, R10, R5, RZ, 0x3c, !PT ;  /* 0x000000050a0a7212 */ /* 0x000fe400078e3cff */
[----:B--2---:R-:W-:-:S04]  /*2b20*/  SEL R0, RZ, 0x1, P0 ;  /* 0x00000001ff007807 */ /* 0x004fc80000000000 */
[----:B------:R-:W-:Y:S01]  /*2b30*/  LOP3.LUT R9, R9, R0, RZ, 0x3c, !PT ;  /* 0x0000000009097212 */ /* 0x000fe200078e3cff */
[----:B------:R-:W-:Y:S06]  /*2b40*/  @P3 BRA `(.L_x_46) ;  /* 0xfffffffc002c3947 */ /* 0x000fec000383ffff */
[----:B------:R-:W-:Y:S01]  /*2b50*/  ULEA UR5, UR6, UR37, 0x3 ;  /* 0x0000002506057291 */ /* 0x000fe2000f8e18ff */
[----:B------:R-:W-:-:S08]  /*2b60*/  SHF.L.U32 R3, R12, 0x1f, RZ ;  /* 0x0000001f0c037819 */ /* 0x000fd000000006ff */
[----:B------:R-:W1:Y:S02]  /*2b70*/  SYNCS.PHASECHK.TRANS64 P0, [UR5+0x90], R3 ;  /* 0x00009003ff0075a7 */ /* 0x000e640008001005 */
[----:B-1----:R-:W-:Y:S05]  /*2b80*/  @P0 BRA `(.L_x_47) ;  /* 0x0000000000080947 */ /* 0x002fea0003800000 */
[----:B------:R-:W1:Y:S02]  /*2b90*/  SYNCS.PHASECHK.TRANS64.TRYWAIT P0, [UR5+0x90], R3 ;  /* 0x00009003ff0075a7 */ /* 0x000e640008001105 */
[----:B-1----:R-:W-:Y:S05]  /*2ba0*/  @!P0 BRA `(.L_x_48) ;  /* 0x0000003c009c8947 */ /* 0x002fea0003800000 */
.L_x_47:
[----:B------:R-:W-:-:S04]  /*2bb0*/  UIADD3 UR4, UPT, UPT, UR6, 0x1, URZ ;  /* 0x0000000106047890 */ /* 0x000fc8000fffe0ff */
[----:B------:R-:W-:-:S04]  /*2bc0*/  UISETP.NE.AND UP0, UPT, UR4, 0x2, UPT ;  /* 0x000000020400788c */ /* 0x000fc8000bf05270 */
[----:B------:R-:W-:Y:S02]  /*2bd0*/  USEL UR7, URZ, 0x1, UP0 ;  /* 0x00000001ff077887 */ /* 0x000fe40008000000 */
[----:B------:R-:W-:-:S04]  /*2be0*/  USEL UR4, UR4, URZ, UP0 ;  /* 0x000000ff04047287 */ /* 0x000fc80008000000 */
[----:B------:R-:W-:Y:S01]  /*2bf0*/  ULEA UR4, UR4, UR37, 0x3 ;  /* 0x0000002504047291 */ /* 0x000fe2000f8e18ff */
[----:B-1----:R-:W-:-:S04]  /*2c00*/  LOP3.LUT R3, R12, UR7, RZ, 0x3c, !PT ;  /* 0x000000070c037c12 */ /* 0x002fc8000f8e3cff */
[----:B------:R-:W-:-:S04]  /*2c10*/  SHF.L.U32 R0, R3, 0x1f, RZ ;  /* 0x0000001f03007819 */ /* 0x000fc800000006ff */
[----:B------:R-:W1:Y:S02]  /*2c20*/  SYNCS.PHASECHK.TRANS64 P0, [UR4+0x90], R0 ;  /* 0x00009000ff0075a7 */ /* 0x000e640008001004 */
[----:B-1----:R-:W-:Y:S05]  /*2c30*/  @P0 EXIT ;  /* 0x000000000000094d */ /* 0x002fea0003800000 */
[----:B------:R-:W-:Y:S02]  /*2c40*/  SHF.L.U32 R3, R3, 0x1f, RZ ;  /* 0x0000001f03037819 */ /* 0x000fe400000006ff */
[----:B------:R-:W-:-:S07]  /*2c50*/  MOV R0, UR4 ;  /* 0x0000000400007c02 */ /* 0x000fce0008000f00 */
.L_x_49:
[----:B-1----:R1:W2:Y:S02]  /*2c60*/  SYNCS.PHASECHK.TRANS64.TRYWAIT P0, [R0+URZ+0x90], R3 ;  /* 0x00009003000075a7 */ /* 0x0022a400080011ff */
[----:B--2---:R-:W-:Y:S05]  /*2c70*/  @!P0 NANOSLEEP.SYNCS 0x989680 ;  /* 0x009896800000895d */ /* 0x004fea0003900000 */
[----:B------:R-:W2:Y:S02]  /*2c80*/  @!P0 SYNCS.PHASECHK.TRANS64 P0, [R0+URZ+0x90], R3 ;  /* 0x00009003000085a7 */ /* 0x000ea400080010ff */
[----:B--2---:R-:W-:Y:S05]  /*2c90*/  @P0 EXIT ;  /* 0x000000000000094d */ /* 0x004fea0003800000 */
[----:B------:R-:W-:Y:S05]  /*2ca0*/  BRA `(.L_x_49) ;  /* 0xfffffffc00ec7947 */ /* 0x000fea000383ffff */
.L_x_42:
[----:B------:R-:W-:-:S09]  /*2cb0*/  UISETP.NE.AND UP1, UPT, UR8, URZ, UPT ;  /* 0x000000ff0800728c */ /* 0x000fd2000bf25270 */
[----:B------:R-:W-:Y:S05]  /*2cc0*/  BRA.U UP1, `(.L_x_50) ;  /* 0x00000011013c7547 */ /* 0x000fea000b800000 */
[----:B------:R-:W-:Y:S01]  /*2cd0*/  UMOV UR4, 0x40 ;  /* 0x0000004000047882 */ /* 0x000fe20000000000 */
[----:B------:R-:W-:Y:S01]  /*2ce0*/  NOP ;  /* 0x0000000000007918 */ /* 0x000fe20000000000 */
[----:B------:R-:W-:Y:S01]  /*2cf0*/  ULEA UR4, UR37, UR4, 0x18 ;  /* 0x0000000425047291 */ /* 0x000fe2000f8ec0ff */
[----:B------:R-:W-:Y:S02]  /*2d00*/  UMOV UR5, 0x400 ;  /* 0x0000040000057882 */ /* 0x000fe40000000000 */
[----:B------:R-:W-:-:S06]  /*2d10*/  ULEA UR37, UR37, UR5, 0x18 ;  /* 0x0000000525257291 */ /* 0x000fcc000f8ec0ff */
[----:B------:R-:W1:Y:S02]  /*2d20*/  LDS.U8 R0, [UR4+0x1c] ;  /* 0x00001c04ff007984 */ /* 0x000e640008000000 */
[----:B-1----:R-:W-:-:S13]  /*2d30*/  ISETP.NE.AND P0, PT, R0, RZ, PT ;  /* 0x000000ff0000720c */ /* 0x002fda0003f05270 */
[----:B------:R-:W-:Y:S05]  /*2d40*/  @P0 BRA `(.L_x_51) ;  /* 0x0000000000580947 */ /* 0x000fea0003800000 */
[----:B------:R-:W-:-:S13]  /*2d50*/  ELECT P0, URZ, PT ;  /* 0x0000000000ff782f */ /* 0x000fda0003800000 */
[----:B------:R-:W-:Y:S05]  /*2d60*/  @!P0 BRA `(.L_x_52) ;  /* 0x0000000000608947 */ /* 0x000fea0003800000 */
[----:B------:R-:W-:Y:S01]  /*2d70*/  UMOV UR5, 0x10 ;  /* 0x0000001000057882 */ /* 0x000fe20000000000 */
[----:B------:R-:W-:Y:S01]  /*2d80*/  HFMA2 R0, -RZ, RZ, 0, 5.9604644775390625e-08 ;  /* 0x00000001ff007431 */ /* 0x000fe200000001ff */
[----:B------:R-:W-:-:S03]  /*2d90*/  MOV R2, 0xffff ;  /* 0x0000ffff00027802 */ /* 0x000fc60000000f00 */
[----:B------:R-:W-:Y:S04]  /*2da0*/  DEPBAR.LE SB1, 0x36 ;  /* 0x00009d800000791a */ /* 0x000fe80000000000 */
[----:B------:R-:W1:Y:S02]  /*2db0*/  UTCATOMSWS.FIND_AND_SET.ALIGN UP0, UR5, UR5 ;  /* 0x00000005000575e3 */ /* 0x000e640008000800 */
[----:B-1----:R-:W-:Y:S01]  /*2dc0*/  MOV R3, UR5 ;  /* 0x0000000500037c02 */ /* 0x002fe20008000f00 */
[----:B------:R-:W-:Y:S06]  /*2dd0*/  BRA.U UP0, `(.L_x_53) ;  /* 0x0000000100187547 */ /* 0x000fec000b800000 */
.L_x_54:
[----:B------:R-:W-:Y:S05]  /*2de0*/  NANOSLEEP 0x64 ;  /* 0x000000640000795d */ /* 0x000fea0003800000 */
[----:B------:R-:W-:-:S05]  /*2df0*/  UMOV UR5, 0x10 ;  /* 0x0000001000057882 */ /* 0x000fca0000000000 */
[----:B------:R-:W-:Y:S04]  /*2e00*/  DEPBAR.LE SB1, 0x36 ;  /* 0x00009d800000791a */ /* 0x000fe80000000000 */
[----:B------:R-:W1:Y:S02]  /*2e10*/  UTCATOMSWS.FIND_AND_SET.ALIGN UP0, UR5, UR5 ;  /* 0x00000005000575e3 */ /* 0x000e640008000800 */
[----:B-1----:R-:W-:Y:S01]  /*2e20*/  MOV R3, UR5 ;  /* 0x0000000500037c02 */ /* 0x002fe20008000f00 */
[----:B------:R-:W-:Y:S05]  /*2e30*/  BRA.U !UP0, `(.L_x_54) ;  /* 0xfffffffd08e87547 */ /* 0x000fea000b83ffff */
.L_x_53:
[-C--:B------:R-:W-:Y:S02]  /*2e40*/  SHF.L.U32 R2, R2, R3.reuse, RZ ;  /* 0x0000000302027219 */ /* 0x080fe400000006ff */
[----:B------:R-:W-:Y:S01]  /*2e50*/  SHF.L.U32 R0, R0, R3, RZ ;  /* 0x0000000300007219 */ /* 0x000fe200000006ff */
[----:B------:R-:W-:Y:S02]  /*2e60*/  IMAD.SHL.U32 R3, R3, 0x20, RZ ;  /* 0x0000002003037824 */ /* 0x000fe400078e00ff */
[----:B------:R1:W-:Y:S04]  /*2e70*/  ATOMS.OR RZ, [UR4+0x14], R2 ;  /* 0x00001402ffff798c */ /* 0x0003e8000b000004 */
[----:B------:R1:W-:Y:S04]  /*2e80*/  ATOMS.OR RZ, [UR4+0x18], R0 ;  /* 0x00001800ffff798c */ /* 0x0003e8000b000004 */
[----:B------:R1:W-:Y:S01]  /*2e90*/  STS [UR37+0x130], R3 ;  /* 0x00013003ff007988 */ /* 0x0003e20008000825 */
[----:B------:R-:W-:Y:S05]  /*2ea0*/  BRA `(.L_x_52) ;  /* 0x0000000000107947 */ /* 0x000fea0003800000 */
.L_x_51:
[----:B------:R-:W-:Y:S02]  /*2eb0*/  MOV R0, 0xffffffff ;  /* 0xffffffff00007802 */ /* 0x000fe40000000f00 */
[----:B------:R-:W-:-:S03]  /*2ec0*/  MOV R2, 0x2ef0 ;  /* 0x00002ef000027802 */ /* 0x000fc60000000f00 */
[----:B------:R1:W-:Y:S04]  /*2ed0*/  STS [UR37+0x130], R0 ;  /* 0x00013000ff007988 */ /* 0x0003e80008000825 */
[----:B-1-3-5:R-:W-:Y:S05]  /*2ee0*/  CALL.REL.NOINC `($__internal_1_$__cuda_sm10x_tcgen05_guardrail_trap_phase_invalid_during_alloc) ;  /* 0x0000004000187944 */ /* 0x02afea0003c00000 */
.L_x_52:
[----:B------:R-:W-:Y:S05]  /*2ef0*/  WARPSYNC.ALL ;  /* 0x0000000000007948 */ /* 0x000fea0003800000 */
[----:B------:R-:W2:Y:S01]  /*2f00*/  S2UR UR5, SR_CgaCtaId ;  /* 0x00000000000579c3 */ /* 0x000ea20000008800 */
[----:B------:R-:W-:Y:S01]  /*2f10*/  UMOV UR4, 0x400 ;  /* 0x0000040000047882 */ /* 0x000fe20000000000 */
[----:B------:R-:W-:-:S06]  /*2f20*/  NOP ;  /* 0x0000000000007918 */ /* 0x000fcc0000000000 */
[----:B------:R-:W-:Y:S06]  /*2f30*/  BAR.ARV 0x6, 0xa0 ;  /* 0x0182800000007b1d */ /* 0x000fec0000002000 */
[----:B------:R-:W4:Y:S01]  /*2f40*/  LDCU UR7, c[0x0][0x38c] ;  /* 0x00007180ff0777ac */ /* 0x000f220008000800 */
[----:B------:R-:W-:Y:S01]  /*2f50*/  IMAD.MOV.U32 R11, RZ, RZ, 0x1 ;  /* 0x00000001ff0b7424 */ /* 0x000fe200078e00ff */
[----:B------:R-:W-:Y:S01]  /*2f60*/  CS2R R8, SRZ ;  /* 0x0000000000087805 */ /* 0x000fe2000001ff00 */
[----:B------:R-:W-:Y:S01]  /*2f70*/  IMAD.MOV.U32 R10, RZ, RZ, RZ ;  /* 0x000000ffff0a7224 */ /* 0x000fe200078e00ff */
[----:B------:R-:W3:Y:S01]  /*2f80*/  LDCU UR6, c[0x0][0x38c] ;  /* 0x00007180ff0677ac */ /* 0x000ee20008000800 */
[----:B------:R-:W-:Y:S01]  /*2f90*/  UMOV UR15, URZ ;  /* 0x000000ff000f7c82 */ /* 0x000fe20008000000 */
[----:B------:R-:W-:Y:S01]  /*2fa0*/  UMOV UR14, URZ ;  /* 0x000000ff000e7c82 */ /* 0x000fe20008000000 */
[----:B--2---:R-:W-:Y:S01]  /*2fb0*/  ULEA UR5, UR5, UR4, 0x18 ;  /* 0x0000000405057291 */ /* 0x004fe2000f8ec0ff */
[----:B------:R-:W-:Y:S01]  /*2fc0*/  UMOV UR32, 0x0 ;  /* 0x0000000000207882 */ /* 0x000fe20000000000 */
[----:B------:R-:W-:-:S02]  /*2fd0*/  UMOV UR33, 0x4100010 ;  /* 0x0410001000217882 */ /* 0x000fc40000000000 */
[----:B------:R-:W-:Y:S02]  /*2fe0*/  UIADD3 UR9, UPT, UPT, UR5, 0x2400, URZ ;  /* 0x0000240005097890 */ /* 0x000fe4000fffe0ff */
[----:B------:R-:W-:Y:S02]  /*2ff0*/  UIADD3 UR10, UPT, UPT, UR5, 0x1a400, URZ ;  /* 0x0001a400050a7890 */ /* 0x000fe4000fffe0ff */
[----:B----4-:R-:W-:Y:S01]  /*3000*/  UIADD3 UR7, UPT, UPT, UR7, 0xff, URZ ;  /* 0x000000ff07077890 */ /* 0x010fe2000fffe0ff */
[----:B-1----:R-:W1:Y:S01]  /*3010*/  LDS R0, [UR5+0x130] ;  /* 0x00013005ff007984 */ /* 0x002e620008000800 */
[----:B------:R-:W-:Y:S02]  /*3020*/  USHF.R.U32.HI UR9, URZ, 0x4, UR9 ;  /* 0x00000004ff097899 */ /* 0x000fe40008011609 */
[----:B------:R-:W-:Y:S02]  /*3030*/  USHF.R.S32.HI UR4, URZ, 0x1f, UR7 ;  /* 0x0000001fff047899 */ /* 0x000fe40008011407 */
[----:B------:R-:W-:-:S02]  /*3040*/  USHF.R.U32.HI UR10, URZ, 0x4, UR10 ;  /* 0x00000004ff0a7899 */ /* 0x000fc4000801160a */
[----:B------:R-:W-:Y:S02]  /*3050*/  ULEA.HI UR4, UR4, UR7, URZ, 0x8 ;  /* 0x0000000704047291 */ /* 0x000fe4000f8f40ff */
[----:B------:R-:W-:Y:S02]  /*3060*/  ULOP3.LUT UR9, UR9, 0x3fff, URZ, 0xc0, !UPT ;  /* 0x00003fff09097892 */ /* 0x000fe4000f8ec0ff */
[----:B------:R-:W-:Y:S02]  /*3070*/  USHF.R.S32.HI UR4, URZ, 0x8, UR4 ;  /* 0x00000008ff047899 */ /* 0x000fe40008011404 */
[----:B------:R-:W-:Y:S02]  /*3080*/  ULOP3.LUT UR10, UR10, 0x3fff, URZ, 0xc0, !UPT ;  /* 0x00003fff0a0a7892 */ /* 0x000fe4000f8ec0ff */
[----:B------:R-:W-:Y:S01]  /*3090*/  UISETP.LT.AND UP0, UPT, UR4, 0x1, UPT ;  /* 0x000000010400788c */ /* 0x000fe2000bf01270 */
[----:B------:R-:W-:Y:S01]  /*30a0*/  UMOV UR30, 0x0 ;  /* 0x00000000001e7882 */ /* 0x000fe20000000000 */
[----:B------:R-:W-:-:S02]  /*30b0*/  UMOV UR31, 0x4100010 ;  /* 0x04100010001f7882 */ /* 0x000fc40000000000 */
[----:B------:R-:W-:Y:S01]  /*30c0*/  USEL UR8, UR4, 0x1, !UP0 ;  /* 0x0000000104087887 */ /* 0x000fe2000c000000 */
[----:B------:R-:W-:Y:S01]  /*30d0*/  UMOV UR28, 0x0 ;  /* 0x00000000001c7882 */ /* 0x000fe20000000000 */
[----:B------:R-:W-:Y:S01]  /*30e0*/  UMOV UR29, 0x4100010 ;  /* 0x04100010001d7882 */ /* 0x000fe20000000000 */
[----:B------:R-:W-:Y:S01]  /*30f0*/  UMOV UR26, 0x0 ;  /* 0x00000000001a7882 */ /* 0x000fe20000000000 */
[----:B------:R-:W-:Y:S01]  /*3100*/  UMOV UR27, 0x4100010 ;  /* 0x04100010001b7882 */ /* 0x000fe20000000000 */
[----:B------:R-:W-:Y:S01]  /*3110*/  UMOV UR24, 0x0 ;  /* 0x0000000000187882 */ /* 0x000fe20000000000 */
[----:B------:R-:W-:Y:S01]  /*3120*/  UMOV UR25, 0x4100010 ;  /* 0x0410001000197882 */ /* 0x000fe20000000000 */
[----:B------:R-:W-:Y:S01]  /*3130*/  UMOV UR22, 0x0 ;  /* 0x0000000000167882 */ /* 0x000fe20000000000 */
[----:B------:R-:W-:Y:S01]  /*3140*/  UMOV UR23, 0x4100010 ;  /* 0x0410001000177882 */ /* 0x000fe20000000000 */
[----:B------:R-:W-:Y:S02]  /*3150*/  ULOP3.LUT UR9, UR9, 0x10000, URZ, 0xfc, !UPT ;  /* 0x0001000009097892 */ /* 0x000fe4000f8efcff */
[----:B------:R-:W-:-:S02]  /*3160*/  ULOP3.LUT UR10, UR10, 0x10000, URZ, 0xfc, !UPT ;  /* 0x000100000a0a7892 */ /* 0x000fc4000f8efcff */
[----:B------:R-:W-:Y:S02]  /*3170*/  UIADD3 UR8, UPT, UPT, -UR8, URZ, URZ ;  /* 0x000000ff08087290 */ /* 0x000fe4000fffe1ff */
[----:B---3--:R-:W-:Y:S01]  /*3180*/  UISETP.GE.AND UP3, UPT, UR6, 0x1, UPT ;  /* 0x000000010600788c */ /* 0x008fe2000bf66270 */
[----:B------:R-:W-:Y:S01]  /*3190*/  UMOV UR20, 0x0 ;  /* 0x0000000000147882 */ /* 0x000fe20000000000 */
[----:B------:R-:W-:Y:S01]  /*31a0*/  UMOV UR21, 0x4100010 ;  /* 0x0410001000157882 */ /* 0x000fe20000000000 */
[----:B------:R-:W-:Y:S01]  /*31b0*/  UMOV UR18, 0x0 ;  /* 0x0000000000127882 */ /* 0x000fe20000000000 */
[----:B-1----:R-:W-:Y:S01]  /*31c0*/  R2UR UR16, R0 ;  /* 0x00000000001072ca */ /* 0x002fe200000e0000 */
[----:B------:R-:W-:-:S14]  /*31d0*/  UMOV UR19, 0x4100010 ;  /* 0x0410001000137882 */ /* 0x000fdc0000000000 */
.L_x_61:
[----:B------:R-:W-:Y:S02]  /*31e0*/  LEA R0, R10, UR5, 0x3 ;  /* 0x000000050a007c11 */ /* 0x000fe4000f8e18ff */
[----:B------:R-:W-:Y:S02]  /*31f0*/  SHF.L.U32 R5, R9, 0x1f, RZ ;  /* 0x0000001f09057819 */ /* 0x000fe400000006ff */
[----:B------:R-:W-:Y:S01]  /*3200*/  PLOP3.LUT P0, PT, PT, PT, UP3, 0x80, 0x8 ;  /* 0x000000000008781c */ /* 0x000fe20003f0f038 */
[----:B------:R-:W-:Y:S01]  /*3210*/  VIADD R3, R0, 0x90 ;  /* 0x0000009000037836 */ /* 0x000fe20000000000 */
[----:B-1----:R-:W1:Y:S02]  /*3220*/  SYNCS.PHASECHK.TRANS64.TRYWAIT P1, [R0+URZ+0x80], R5 ;  /* 0x00008005000075a7 */ /* 0x002e6400080211ff */
[----:B-1-3--:R-:W-:Y:S09]  /*3230*/  @!P1 BRA `(.L_x_55) ;  /* 0x0000003800109947 */ /* 0x00aff20003800000 */
.L_x_116:
[----:B------:R-:W-:Y:S01]  /*3240*/  LEA R4, R10, UR5, 0x4 ;  /* 0x000000050a047c11 */ /* 0x000fe2000f8e20ff */
[----:B------:R-:W-:Y:S01]  /*3250*/  @UP3 ULEA UR7, UR14, UR5, 0x3 ;  /* 0x000000050e073291 */ /* 0x000fe2000f8e18ff */
[----:B------:R-:W-:Y:S01]  /*3260*/  PLOP3.LUT P2, PT, PT, PT, PT, 0x80, 0x8 ;  /* 0x000000000008781c */ /* 0x000fe20003f4f070 */
[----:B------:R-:W-:Y:S01]  /*3270*/  ULEA UR6, UR15, UR5, 0x3 ;  /* 0x000000050f067291 */ /* 0x000fe2000f8e18ff */
[----:B------:R-:W-:Y:S01]  /*3280*/  PRMT R3, RZ, 0x654, R3 ;  /* 0x00000654ff037816 */ /* 0x000fe20000000003 */
[----:B------:R-:W-:Y:S01]  /*3290*/  ULEA.HI UR11, UR15, UR15, URZ, 0x1 ;  /* 0x0000000f0f0b7291 */ /* 0x000fe2000f8f08ff */
[----:B-1----:R-:W1:Y:S01]  /*32a0*/  LDS.128 R4, [R4+0x110] ;  /* 0x0001100004047984 */ /* 0x002e620000000c00 */
[----:B------:R-:W-:Y:S02]  /*32b0*/  @P0 SHF.L.U32 R2, R8, 0x1f, RZ ;  /* 0x0000001f08020819 */ /* 0x000fe400000006ff */
[----:B------:R-:W-:Y:S01]  /*32c0*/  SHF.L.U32 R0, R11, 0x1f, RZ ;  /* 0x0000001f0b007819 */ /* 0x000fe200000006ff */
[----:B------:R-:W-:Y:S01]  /*32d0*/  @!PT LDS RZ, [RZ] ;  /* 0x00000000fffff984 */ /* 0x000fe20000000800 */
[----:B------:R-:W-:Y:S01]  /*32e0*/  @!PT LDS RZ, [RZ] ;  /* 0x00000000fffff984 */ /* 0x000fe20000000800 */
[----:B------:R-:W-:Y:S01]  /*32f0*/  @!PT LDS RZ, [RZ] ;  /* 0x00000000fffff984 */ /* 0x000fe20000000800 */
[----:B------:R-:W-:Y:S01]  /*3300*/  @!PT LDS RZ, [RZ] ;  /* 0x00000000fffff984 */ /* 0x000fe20000000800 */
[----:B------:R2:W-:Y:S06]  /*3310*/  MEMBAR.ALL.CTA ;  /* 0x0000000000007992 */ /* 0x0005ec0000008000 */
[----:B--2---:R-:W2:Y:S02]  /*3320*/  FENCE.VIEW.ASYNC.S ;  /* 0x00000000000073c6 */ /* 0x004ea40000000000 */
[----:B--2---:R2:W-:Y:S01]  /*3330*/  SYNCS.ARRIVE.TRANS64.RED.A1T0 RZ, [R3+URZ], RZ ;  /* 0x000000ff03ff79a7 */ /* 0x0045e200081004ff */
[----:B------:R2:W3:Y:S01]  /*3340*/  @P0 SYNCS.PHASECHK.TRANS64.TRYWAIT P2, [UR7], R2 ;  /* 0x00000002ff0005a7 */ /* 0x0004e20008041107 */
[----:B------:R-:W-:-:S02]  /*3350*/  USHF.L.U32 UR7, UR11, 0x5, URZ ;  /* 0x000000050b077899 */ /* 0x000fc400080006ff */
[----:B------:R-:W-:Y:S01]  /*3360*/  ULOP3.LUT UR11, UR11, 0xffe, URZ, 0xc0, !UPT ;  /* 0x00000ffe0b0b7892 */ /* 0x000fe2000f8ec0ff */
[----:B-1----:R-:W-:Y:S01]  /*3370*/  LOP3.LUT P1, RZ, R6, 0x1, RZ, 0xc0, !PT ;  /* 0x0000000106ff7812 */ /* 0x002fe2000782c0ff */
[----:B------:R-:W-:Y:S02]  /*3380*/  ULOP3.LUT UR7, UR7, 0xffffffc0, URZ, 0xc0, !UPT ;  /* 0xffffffc007077892 */ /* 0x000fe4000f8ec0ff */
[----:B------:R-:W-:Y:S02]  /*3390*/  UIADD3 UR11, UPT, UPT, -UR11, UR15, URZ ;  /* 0x0000000f0b0b7290 */ /* 0x000fe4000fffe1ff */
[----:B------:R-:W-:-:S04]  /*33a0*/  UIADD3 UR7, UPT, UPT, UR16, UR7, URZ ;  /* 0x0000000710077290 */ /* 0x000fc8000fffe0ff */
[----:B------:R-:W-:Y:S01]  /*33b0*/  ULEA UR7, UR11, UR7, 0x14 ;  /* 0x000000070b077291 */ /* 0x000fe2000f8ea0ff */
[----:B------:R-:W1:Y:S02]  /*33c0*/  SYNCS.PHASECHK.TRANS64.TRYWAIT P0, [UR6+0xc0], R0 ;  /* 0x0000c000ff0075a7 */ /* 0x000e640008001106 */
[----:B-123--:R-:W-:Y:S09]  /*33d0*/  @!P0 BRA `(.L_x_56) ;  /* 0x0000003400bc8947 */ /* 0x00eff20003800000 */
.L_x_118:
[----:B------:R-:W-:Y:S01]  /*33e0*/  IADD3 R10, PT, PT, R10, 0x1, RZ ;  /* 0x000000010a0a7810 */ /* 0x000fe20007ffe0ff */
[----:B------:R-:W-:Y:S06]  /*33f0*/  BRA.U !UP3, `(.L_x_57) ;  /* 0x000000050b107547 */ /* 0x000fec000b800000 */
[----:B------:R-:W-:Y:S01]  /*3400*/  UPLOP3.LUT UP4, UPT, UPT, UPT, UPT, 0x40, 0x4 ;  /* 0x000000000004789c */ /* 0x000fe20003f8e870 */
[----:B------:R-:W-:Y:S01]  /*3410*/  UMOV UR13, UR8 ;  /* 0x00000008000d7c82 */ /* 0x000fe20008000000 */
[----:B------:R-:W-:Y:S01]  /*3420*/  UMOV UR12, UR4 ;  /* 0x00000004000c7c82 */ /* 0x000fe20008000000 */
[----:B------:R-:W-:-:S08]  /*3430*/  UMOV UR17, UR14 ;  /* 0x0000000e00117c82 */ /* 0x000fd00008000000 */
.L_x_60:
[----:B------:R-:W-:Y:S02]  /*3440*/  UIADD3 UR13, UPT, UPT, UR13, 0x1, URZ ;  /* 0x000000010d0d7890 */ /* 0x000fe4000fffe0ff */
[----:B--2---:R-:W-:Y:S02]  /*3450*/  ULEA UR11, UR17, UR5, 0x3 ;  /* 0x00000005110b7291 */ /* 0x004fe4000f8e18ff */
[----:B------:R-:W-:Y:S01]  /*3460*/  UISETP.NE.AND UP0, UPT, UR13, URZ, UPT ;  /* 0x000000ff0d00728c */ /* 0x000fe2000bf05270 */
[----:B---3--:R-:W-:Y:S10]  /*3470*/  @P2 BRA `(.L_x_58) ;  /* 0x00000000000c2947 */ /* 0x008ff40003800000 */
[----:B-1----:R-:W-:Y:S04]  /*3480*/  SHF.L.U32 R3, R8, 0x1f, RZ ;  /* 0x0000001f08037819 */ /* 0x002fe800000006ff */
[----:B------:R-:W1:Y:S02]  /*3490*/  SYNCS.PHASECHK.TRANS64.TRYWAIT P0, [UR11], R3 ;  /* 0x00000003ff0075a7 */ /* 0x000e64000800110b */
[----:B-1----:R-:W-:Y:S05]  /*34a0*/  @!P0 BRA `(.L_x_59) ;  /* 0x0000003400a08947 */ /* 0x002fea0003800000 */
.L_x_58:
[----:B------:R-:W-:Y:S01]  /*34b0*/  UISETP.NE.AND UP1, UPT, UR12, 0x1, UPT ;  /* 0x000000010c00788c */ /* 0x000fe2000bf25270 */
[----:B------:R-:W-:Y:S01]  /*34c0*/  PLOP3.LUT P2, PT, PT, PT, PT, 0x80, 0x8 ;  /* 0x000000000008781c */ /* 0x000fe20003f4f070 */
[----:B------:R-:W-:Y:S02]  /*34d0*/  UIADD3 UR14, UPT, UPT, UR17, 0x1, URZ ;  /* 0x00000001110e7890 */ /* 0x000fe4000fffe0ff */
[----:B------:R-:W-:Y:S02]  /*34e0*/  ULEA UR64, UR17, UR10, 0xa ;  /* 0x0000000a11407291 */ /* 0x000fe4000f8e50ff */
[----:B------:R-:W-:Y:S01]  /*34f0*/  UISETP.NE.AND UP2, UPT, UR14, 0x6, UPT ;  /* 0x000000060e00788c */ /* 0x000fe2000bf45270 */
[----:B------:R-:W-:Y:S01]  /*3500*/  PLOP3.LUT P0, PT, PT, PT, UP1, 0x80, 0x8 ;  /* 0x000000000008781c */ /* 0x000fe20003f0f018 */
[----:B------:R-:W-:Y:S02]  /*3510*/  ULEA UR62, UR17, UR9, 0xa ;  /* 0x00000009113e7291 */ /* 0x000fe4000f8e50ff */
[----:B------:R-:W-:Y:S02]  /*3520*/  USEL UR35, URZ, 0x1, UP2 ;  /* 0x00000001ff237887 */ /* 0x000fe40009000000 */
[----:B------:R-:W-:Y:S02]  /*3530*/  USEL UR14, UR14, URZ, UP2 ;  /* 0x000000ff0e0e7287 */ /* 0x000fe40009000000 */
[----:B------:R-:W-:Y:S02]  /*3540*/  UIADD3 UR60, UPT, UPT, UR64, 0x2, URZ ;  /* 0x00000002403c7890 */ /* 0x000fe4000fffe0ff */
[----:B------:R-:W-:Y:S01]  /*3550*/  @UP1 ULEA UR34, UR14, UR5, 0x3 ;  /* 0x000000050e221291 */ /* 0x000fe2000f8e18ff */
[----:B------:R-:W-:Y:S01]  /*3560*/  LOP3.LUT R8, R8, UR35, RZ, 0x3c, !PT ;  /* 0x0000002308087c12 */ /* 0x000fe2000f8e3cff */
[----:B------:R-:W-:Y:S02]  /*3570*/  UIADD3 UR58, UPT, UPT, UR62, 0x2, URZ ;  /* 0x000000023e3a7890 */ /* 0x000fe4000fffe0ff */
[----:B------:R-:W-:Y:S01]  /*3580*/  UIADD3 UR56, UPT, UPT, UR64, 0x4, URZ ;  /* 0x0000000440387890 */ /* 0x000fe2000fffe0ff */
[----:B-1----:R-:W-:Y:S01]  /*3590*/  @P0 SHF.L.U32 R0, R8, 0x1f, RZ ;  /* 0x0000001f08000819 */ /* 0x002fe200000006ff */
[----:B------:R-:W-:Y:S02]  /*35a0*/  UIADD3 UR54, UPT, UPT, UR62, 0x4, URZ ;  /* 0x000000043e367890 */ /* 0x000fe4000fffe0ff */
[----:B------:R-:W-:Y:S01]  /*35b0*/  UIADD3 UR52, UPT, UPT, UR64, 0x6, URZ ;  /* 0x0000000640347890 */ /* 0x000fe2000fffe0ff */
[----:B------:R2:W3:Y:S01]  /*35c0*/  @P0 SYNCS.PHASECHK.TRANS64.TRYWAIT P2, [UR34], R0 ;  /* 0x00000000ff0005a7 */ /* 0x0004e20008041122 */
[----:B------:R-:W-:Y:S02]  /*35d0*/  UIADD3 UR50, UPT, UPT, UR62, 0x6, URZ ;  /* 0x000000063e327890 */ /* 0x000fe4000fffe0ff */
        /* <DEDUP_REMOVED lines=9> */
[----:B------:R-:W-:Y:S01]  /*3670*/  UIADD3 UR12, UPT, UPT, UR12, -0x1, URZ ;  /* 0xffffffff0c0c7890 */ /* 0x000fe2000fffe0ff */
[----:B------:R-:W-:Y:S01]  /*3680*/  UMOV UR65, 0x40004040 ;  /* 0x4000404000417882 */ /* 0x000fe20000000000 */
[----:B------:R-:W-:Y:S01]  /*3690*/  UMOV UR63, 0x40004040 ;  /* 0x40004040003f7882 */ /* 0x000fe20000000000 */
[----:B------:R-:W-:Y:S01]  /*36a0*/  UMOV UR61, 0x40004040 ;  /* 0x40004040003d7882 */ /* 0x000fe20000000000 */
[----:B------:R2:W-:Y:S01]  /*36b0*/  UTCQMMA gdesc[UR62], gdesc[UR64], tmem[UR7], tmem[UR32], idesc[UR33], UP4 ;  /* 0x00ff20403e0075ea */ /* 0x0005e2000a000307 */
[----:B------:R-:W-:Y:S01]  /*36c0*/  UPLOP3.LUT UP4, UPT, UPT, UPT, UPT, 0x80, 0x8 ;  /* 0x000000000008789c */ /* 0x000fe20003f8f070 */
[----:B------:R-:W-:Y:S01]  /*36d0*/  UMOV UR59, 0x40004040 ;  /* 0x40004040003b7882 */ /* 0x000fe20000000000 */
[----:B------:R-:W-:Y:S01]  /*36e0*/  UMOV UR57, 0x40004040 ;  /* 0x4000404000397882 */ /* 0x000fe20000000000 */
[----:B------:R2:W-:Y:S01]  /*36f0*/  UTCQMMA gdesc[UR58], gdesc[UR60], tmem[UR7], tmem[UR30], idesc[UR31], UPT ;  /* 0x00ff1e3c3a0075ea */ /* 0x0005e2000b800307 */
        /* <DEDUP_REMOVED lines=14> */
[----:B------:R-:W-:Y:S01]  /*37e0*/  UMOV UR35, 0x40004040 ;  /* 0x4000404000237882 */ /* 0x000fe20000000000 */
[----:B------:R2:W-:Y:S01]  /*37f0*/  UTCQMMA gdesc[UR38], gdesc[UR40], tmem[UR7], tmem[UR20], idesc[UR21], UPT ;  /* 0x00ff1428260075ea */ /* 0x0005e2000b800307 */
[----:B------:R2:W-:Y:S01]  /*3800*/  UTCQMMA gdesc[UR34], gdesc[UR36], tmem[UR7], tmem[UR18], idesc[UR19], UPT ;  /* 0x00ff1224220075ea */ /* 0x0005e2000b800307 */
[----:B------:R2:W-:Y:S01]  /*3810*/  UTCBAR [UR11], URZ ;  /* 0x000000ff0b0073e9 */ /* 0x0005e200080000ff */
[----:B------:R-:W-:Y:S01]  /*3820*/  UMOV UR17, UR14 ;  /* 0x0000000e00117c82 */ /* 0x000fe20008000000 */
[----:B------:R-:W-:Y:S05]  /*3830*/  BRA.U UP0, `(.L_x_60) ;  /* 0xfffffffd00007547 */ /* 0x000fea000b83ffff */
.L_x_57:
[----:B------:R-:W-:Y:S01]  /*3840*/  UIADD3 UR15, UPT, UPT, UR15, 0x1, URZ ;  /* 0x000000010f0f7890 */ /* 0x000fe2000fffe0ff */
[C---:B------:R-:W-:Y:S01]  /*3850*/  ISETP.NE.AND P0, PT, R10.reuse, 0x2, PT ;  /* 0x000000020a00780c */ /* 0x040fe20003f05270 */
[----:B--2---:R-:W-:Y:S02]  /*3860*/  UIADD3 UR7, UPT, UPT, UR6, 0xa0, URZ ;  /* 0x000000a006077890 */ /* 0x004fe4000fffe0ff */
[----:B------:R-:W-:Y:S01]  /*3870*/  UISETP.NE.AND UP0, UPT, UR15, 0x4, UPT ;  /* 0x000000040f00788c */ /* 0x000fe2000bf05270 */
[----:B-1----:R-:W-:Y:S02]  /*3880*/  SEL R0, RZ, 0x1, P0 ;  /* 0x00000001ff007807 */ /* 0x002fe40000000000 */
[----:B------:R-:W-:Y:S01]  /*3890*/  SEL R10, R10, RZ, P0 ;  /* 0x000000ff0a0a7207 */ /* 0x000fe20000000000 */
[----:B------:R-:W-:Y:S01]  /*38a0*/  USEL UR6, URZ, 0x1, UP0 ;  /* 0x00000001ff067887 */ /* 0x000fe20008000000 */
[----:B------:R-:W-:Y:S01]  /*38b0*/  LOP3.LUT R9, R9, R0, RZ, 0x3c, !PT ;  /* 0x0000000009097212 */ /* 0x000fe200078e3cff */
[----:B------:R-:W-:Y:S01]  /*38c0*/  USEL UR15, UR15, URZ, UP0 ;  /* 0x000000ff0f0f7287 */ /* 0x000fe20008000000 */
[----:B------:R1:W-:Y:S03]  /*38d0*/  UTCBAR [UR7], URZ ;  /* 0x000000ff070073e9 */ /* 0x0003e600080000ff */
[----:B------:R-:W-:Y:S01]  /*38e0*/  LOP3.LUT R11, R11, UR6, RZ, 0x3c, !PT ;  /* 0x000000060b0b7c12 */ /* 0x000fe2000f8e3cff */
[----:B------:R-:W-:Y:S07]  /*38f0*/  @P1 BRA `(.L_x_61) ;  /* 0xfffffff800381947 */ /* 0x000fee000383ffff */
[----:B------:R-:W2:Y:S01]  /*3900*/  S2UR UR4, SR_CgaCtaId ;  /* 0x00000000000479c3 */ /* 0x000ea20000008800 */
[----:B------:R-:W-:Y:S01]  /*3910*/  ELECT P0, URZ, PT ;  /* 0x0000000000ff782f */ /* 0x000fe20003800000 */
[----:B------:R-:W-:Y:S01]  /*3920*/  IMAD.MOV.U32 R0, RZ, RZ, 0x1 ;  /* 0x00000001ff007424 */ /* 0x000fe200078e00ff */
[----:B------:R-:W-:Y:S01]  /*3930*/  UIADD3 UR5, UPT, UPT, UR5, 0xc0, URZ ;  /* 0x000000c005057890 */ /* 0x000fe2000fffe0ff */
[----:B------:R-:W-:Y:S01]  /*3940*/  SHF.L.U32 R3, R11, 0x1f, RZ ;  /* 0x0000001f0b037819 */ /* 0x000fe200000006ff */
[----:B------:R-:W-:-:S03]  /*3950*/  UMOV UR6, 0x40 ;  /* 0x0000004000067882 */ /* 0x000fc60000000000 */
[----:B------:R-:W-:Y:S01]  /*3960*/  UVIRTCOUNT.DEALLOC.SMPOOL 0x80 ;  /* 0x000000800000784c */ /* 0x000fe20000000000 */
[----:B--2---:R-:W-:Y:S02]  /*3970*/  ULEA UR4, UR4, UR6, 0x18 ;  /* 0x0000000604047291 */ /* 0x004fe4000f8ec0ff */
[----:B------:R-:W-:-:S07]  /*3980*/  ULEA UR6, UR15, UR5, 0x3 ;  /* 0x000000050f067291 */ /* 0x000fce000f8e18ff */
[----:B------:R2:W-:Y:S02]  /*3990*/  @P0 STS.U8 [UR4+0x1c], R0 ;  /* 0x00001c00ff000988 */ /* 0x0005e40008000004 */
[----:B------:R-:W4:Y:S02]  /*39a0*/  SYNCS.PHASECHK.TRANS64.TRYWAIT P0, [UR6], R3 ;  /* 0x00000003ff0075a7 */ /* 0x000f240008001106 */
[----:B--2-4-:R-:W-:Y:S05]  /*39b0*/  @!P0 BRA `(.L_x_62) ;  /* 0x0000003000748947 */ /* 0x014fea0003800000 */
.L_x_121:
[----:B-1----:R-:W-:-:S04]  /*39c0*/  UIADD3 UR7, UPT, UPT, UR15, 0x1, URZ ;  /* 0x000000010f077890 */ /* 0x002fc8000fffe0ff */
[----:B------:R-:W-:-:S04]  /*39d0*/  UISETP.NE.AND UP0, UPT, UR7, 0x4, UPT ;  /* 0x000000040700788c */ /* 0x000fc8000bf05270 */
[----:B------:R-:W-:Y:S02]  /*39e0*/  USEL UR8, URZ, 0x1, UP0 ;  /* 0x00000001ff087887 */ /* 0x000fe40008000000 */
[----:B------:R-:W-:-:S04]  /*39f0*/  USEL UR7, UR7, URZ, UP0 ;  /* 0x000000ff07077287 */ /* 0x000fc80008000000 */
[----:B------:R-:W-:Y:S01]  /*3a00*/  ULEA UR6, UR7, UR5, 0x3 ;  /* 0x0000000507067291 */ /* 0x000fe2000f8e18ff */
[----:B------:R-:W-:-:S04]  /*3a10*/  LOP3.LUT R2, R11, UR8, RZ, 0x3c, !PT ;  /* 0x000000080b027c12 */ /* 0x000fc8000f8e3cff */
[----:B--2---:R-:W-:-:S04]  /*3a20*/  SHF.L.U32 R3, R2, 0x1f, RZ ;  /* 0x0000001f02037819 */ /* 0x004fc800000006ff */
[----:B------:R-:W1:Y:S02]  /*3a30*/  SYNCS.PHASECHK.TRANS64.TRYWAIT P0, [UR6], R3 ;  /* 0x00000003ff0075a7 */ /* 0x000e640008001106 */
[----:B-1----:R-:W-:Y:S05]  /*3a40*/  @!P0 BRA `(.L_x_63) ;  /* 0x0000003000688947 */ /* 0x002fea0003800000 */
.L_x_123:
        /* <DEDUP_REMOVED lines=9> */
.L_x_125:
[----:B------:R-:W-:-:S04]  /*3ae0*/  UIADD3 UR7, UPT, UPT, UR7, 0x1, URZ ;  /* 0x0000000107077890 */ /* 0x000fc8000fffe0ff */
[----:B------:R-:W-:-:S04]  /*3af0*/  UISETP.NE.AND UP0, UPT, UR7, 0x4, UPT ;  /* 0x000000040700788c */ /* 0x000fc8000bf05270 */
[----:B------:R-:W-:Y:S02]  /*3b00*/  USEL UR6, URZ, 0x1, UP0 ;  /* 0x00000001ff067887 */ /* 0x000fe40008000000 */
[----:B------:R-:W-:-:S04]  /*3b10*/  USEL UR7, UR7, URZ, UP0 ;  /* 0x000000ff07077287 */ /* 0x000fc80008000000 */
[----:B------:R-:W-:Y:S01]  /*3b20*/  ULEA UR7, UR7, UR5, 0x3 ;  /* 0x0000000507077291 */ /* 0x000fe2000f8e18ff */
[----:B-1----:R-:W-:-:S04]  /*3b30*/  LOP3.LUT R3, R2, UR6, RZ, 0x3c, !PT ;  /* 0x0000000602037c12 */ /* 0x002fc8000f8e3cff */
[----:B------:R-:W-:-:S04]  /*3b40*/  SHF.L.U32 R3, R3, 0x1f, RZ ;  /* 0x0000001f03037819 */ /* 0x000fc800000006ff */
[----:B------:R-:W1:Y:S02]  /*3b50*/  SYNCS.PHASECHK.TRANS64.TRYWAIT P0, [UR7], R3 ;  /* 0x00000003ff0075a7 */ /* 0x000e640008001107 */
[----:B-1----:R-:W-:Y:S05]  /*3b60*/  @!P0 BRA `(.L_x_65) ;  /* 0x0000003000508947 */ /* 0x002fea0003800000 */
.L_x_127:
[----:B------:R-:W-:Y:S01]  /*3b70*/  NOP ;  /* 0x0000000000007918 */ /* 0x000fe20000000000 */
[----:B-1----:R-:W1:Y:S01]  /*3b80*/  LDS R0, [UR4+0x14] ;  /* 0x00001404ff007984 */ /* 0x002e620008000800 */
[----:B------:R-:W-:Y:S01]  /*3b90*/  ULOP3.LUT UR6, UR16, 0xffff, URZ, 0xc0, !UPT ;  /* 0x0000ffff10067892 */ /* 0x000fe2000f8ec0ff */
[----:B------:R-:W-:Y:S01]  /*3ba0*/  UMOV UR8, 0xffff ;  /* 0x0000ffff00087882 */ /* 0x000fe20000000000 */
[----:B------:R-:W-:Y:S02]  /*3bb0*/  UMOV UR5, 0x1 ;  /* 0x0000000100057882 */ /* 0x000fe40000000000 */
[----:B------:R-:W-:-:S04]  /*3bc0*/  USHF.R.U32.HI UR6, URZ, 0x5, UR6 ;  /* 0x00000005ff067899 */ /* 0x000fc80008011606 */
[----:B------:R-:W-:Y:S02]  /*3bd0*/  USHF.L.U32 UR8, UR8, UR6, URZ ;  /* 0x0000000608087299 */ /* 0x000fe400080006ff */
[----:B------:R-:W-:-:S04]  /*3be0*/  USHF.L.U32 UR5, UR5, UR6, URZ ;  /* 0x0000000605057299 */ /* 0x000fc800080006ff */
[----:B-1----:R-:W-:-:S04]  /*3bf0*/  LOP3.LUT R0, R0, UR8, RZ, 0xc0, !PT ;  /* 0x0000000800007c12 */ /* 0x002fc8000f8ec0ff */
[----:B------:R-:W-:-:S13]  /*3c00*/  ISETP.NE.AND P0, PT, R0, UR8, PT ;  /* 0x0000000800007c0c */ /* 0x000fda000bf05270 */
[----:B------:R-:W-:Y:S05]  /*3c10*/  @P0 BRA `(.L_x_66) ;  /* 0x0000000000580947 */ /* 0x000fea0003800000 */
[----:B------:R-:W1:Y:S02]  /*3c20*/  LDS R0, [UR4+0x18] ;  /* 0x00001804ff007984 */ /* 0x000e640008000800 */
[----:B-1----:R-:W-:-:S04]  /*3c30*/  LOP3.LUT R0, R0, UR5, RZ, 0xc0, !PT ;  /* 0x0000000500007c12 */ /* 0x002fc8000f8ec0ff */
[----:B------:R-:W-:-:S13]  /*3c40*/  ISETP.NE.AND P0, PT, R0, UR5, PT ;  /* 0x0000000500007c0c */ /* 0x000fda000bf05270 */
[----:B------:R-:W-:Y:S05]  /*3c50*/  @P0 BRA `(.L_x_67) ;  /* 0x00000000003c0947 */ /* 0x000fea0003800000 */
[----:B------:R-:W1:Y:S01]  /*3c60*/  S2R R2, SR_LANEID ;  /* 0x0000000000027919 */ /* 0x000e620000000000 */
[----:B------:R-:W-:Y:S01]  /*3c70*/  ULOP3.LUT UR8, URZ, UR8, URZ, 0x33, !UPT ;  /* 0x00000008ff087292 */ /* 0x000fe2000f8e33ff */
[----:B------:R-:W-:Y:S01]  /*3c80*/  LOP3.LUT R4, RZ, UR5, RZ, 0x33, !PT ;  /* 0x00000005ff047c12 */ /* 0x000fe2000f8e33ff */
[----:B------:R-:W-:Y:S02]  /*3c90*/  VOTEU.ANY UR7, UPT, PT ;  /* 0x0000000000077886 */ /* 0x000fe400038e0100 */
[----:B------:R-:W-:Y:S01]  /*3ca0*/  UFLO.U32 UR7, UR7 ;  /* 0x00000007000772bd */ /* 0x000fe200080e0000 */
[----:B------:R-:W2:Y:S01]  /*3cb0*/  REDUX UR5, R4 ;  /* 0x00000000040573c4 */ /* 0x000ea20000000000 */
[----:B------:R-:W-:-:S06]  /*3cc0*/  IMAD.U32 R0, RZ, RZ, UR8 ;  /* 0x00000008ff007e24 */ /* 0x000fcc000f8e00ff */
[----:B------:R4:W-:Y:S01]  /*3cd0*/  UTCATOMSWS.AND URZ, UR8 ;  /* 0x0000000800ff79e3 */ /* 0x0009e20008000000 */
[----:B------:R-:W3:Y:S01]  /*3ce0*/  REDUX UR6, R0 ;  /* 0x00000000000673c4 */ /* 0x000ee20000000000 */
[----:B-1----:R-:W-:Y:S01]  /*3cf0*/  ISETP.EQ.U32.AND P0, PT, R2, UR7, PT ;  /* 0x0000000702007c0c */ /* 0x002fe2000bf02070 */
[----:B--2---:R-:W-:Y:S01]  /*3d00*/  IMAD.U32 R2, RZ, RZ, UR5 ;  /* 0x00000005ff027e24 */ /* 0x004fe2000f8e00ff */
[----:B---3--:R-:W-:-:S11]  /*3d10*/  MOV R3, UR6 ;  /* 0x0000000600037c02 */ /* 0x008fd60008000f00 */
[----:B------:R4:W-:Y:S04]  /*3d20*/  @P0 ATOMS.AND RZ, [UR4+0x14], R3 ;  /* 0x00001403ffff098c */ /* 0x0009e8000a800004 */
[----:B------:R4:W-:Y:S01]  /*3d30*/  @P0 ATOMS.AND RZ, [UR4+0x18], R2 ;  /* 0x00001802ffff098c */ /* 0x0009e2000a800004 */
[----:B------:R-:W-:Y:S05]  /*3d40*/  BRA `(.L_x_68) ;  /* 0x0000000000147947 */ /* 0x000fea0003800000 */
.L_x_67:
[----:B------:R-:W-:Y:S02]  /*3d50*/  MOV R2, 0x3d70 ;  /* 0x00003d7000027802 */ /* 0x000fe40000000f00 */
[----:B---3-5:R-:W-:Y:S05]  /*3d60*/  CALL.REL.NOINC `($__internal_0_$__cuda_sm10x_tcgen05_guardrail_trap_col_being_dealloced_not_returned_by_alloc) ;  /* 0x00000030006c7944 */ /* 0x028fea0003c00000 */
[----:B------:R-:W-:Y:S05]  /*3d70*/  BRA `(.L_x_68) ;  /* 0x0000000000087947 */ /* 0x000fea0003800000 */
.L_x_66:
[----:B------:R-:W-:Y:S02]  /*3d80*/  MOV R2, 0x3da0 ;  /* 0x00003da000027802 */ /* 0x000fe40000000f00 */
[----:B---3-5:R-:W-:Y:S05]  /*3d90*/  CALL.REL.NOINC `($__internal_2_$__cuda_sm10x_tcgen05_guardrail_trap_unallocated_columns_being_dealloced) ;  /* 0x0000003000787944 */ /* 0x028fea0003c00000 */
.L_x_68:
[----:B------:R-:W-:Y:S01]  /*3da0*/  NOP ;  /* 0x0000000000007918 */ /* 0x000fe20000000000 */
[----:B----4-:R-:W-:Y:S05]  /*3db0*/  EXIT ;  /* 0x000000000000794d */ /* 0x010fea0003800000 */
.L_x_50:
[----:B------:R-:W-:-:S09]  /*3dc0*/  UISETP.NE.OR UP2, UPT, UR8, 0x3, !UP2 ;  /* 0x000000030800788c */ /* 0x000fd2000d745670 */
[----:B------:R-:W-:Y:S05]  /*3dd0*/  BRA.U UP2, `(.L_x_69) ;  /* 0x0000000902c87547 */ /* 0x000fea000b800000 */
[----:B------:R-:W1:Y:S01]  /*3de0*/  LDCU.64 UR6, c[0x0][0x888] ;  /* 0x00011100ff0677ac */ /* 0x000e620008000a00 */
[----:B------:R-:W2:Y:S01]  /*3df0*/  LDC R0, c[0x0][0xb30] ;  /* 0x0002cc00ff007b82 */ /* 0x000ea20000000800 */
[----:B------:R-:W-:Y:S01]  /*3e00*/  IMAD.MOV.U32 R30, RZ, RZ, 0x1 ;  /* 0x00000001ff1e7424 */ /* 0x000fe200078e00ff */
[----:B------:R-:W-:Y:S01]  /*3e10*/  CS2R R28, SRZ ;  /* 0x00000000001c7805 */ /* 0x000fe2000001ff00 */
[----:B------:R-:W4:Y:S01]  /*3e20*/  LDCU.64 UR4, c[0x0][0x890] ;  /* 0x00011200ff0477ac */ /* 0x000f220008000a00 */
[----:B------:R-:W-:Y:S01]  /*3e30*/  IMAD.MOV.U32 R25, RZ, RZ, 0x1000 ;  /* 0x00001000ff197424 */ /* 0x000fe200078e00ff */
[----:B------:R-:W-:-:S03]  /*3e40*/  UMOV UR8, 0x400 ;  /* 0x0000040000087882 */ /* 0x000fc60000000000 */
[----:B------:R-:W3:Y:S01]  /*3e50*/  LDC R19, c[0x0][0x370] ;  /* 0x0000dc00ff137b82 */ /* 0x000ee20000000800 */
[----:B------:R-:W-:-:S07]  /*3e60*/  UPLOP3.LUT UP1, UPT, UPT, UPT, UPT, 0x40, 0x4 ;  /* 0x000000000004789c */ /* 0x000fce0003f2e870 */
[----:B------:R-:W3:Y:S01]  /*3e70*/  LDC R2, c[0x0][0xb0c] ;  /* 0x0002c300ff027b82 */ /* 0x000ee20000000800 */
[----:B-1----:R-:W-:Y:S02]  /*3e80*/  UISETP.NE.U32.AND UP2, UPT, UR6, URZ, UPT ;  /* 0x000000ff0600728c */ /* 0x002fe4000bf45070 */
[----:B------:R-:W-:Y:S02]  /*3e90*/  ULEA UR6, UR37, UR8, 0x18 ;  /* 0x0000000825067291 */ /* 0x000fe4000f8ec0ff */
[----:B------:R-:W-:Y:S02]  /*3ea0*/  UISETP.NE.AND.EX UP2, UPT, UR7, URZ, UPT, UP2 ;  /* 0x000000ff0700728c */ /* 0x000fe4000bf45320 */
[----:B------:R-:W-:Y:S01]  /*3eb0*/  UIADD3 UR7, UPT, UPT, UR6, 0x60, URZ ;  /* 0x0000006006077890 */ /* 0x000fe2000fffe0ff */
[----:B------:R-:W1:Y:S01]  /*3ec0*/  LDC R18, c[0x0][0xb20] ;  /* 0x0002c800ff127b82 */ /* 0x000e620000000800 */
[----:B----4-:R-:W-:Y:S01]  /*3ed0*/  UISETP.NE.U32.AND UP3, UPT, UR4, URZ, UPT ;  /* 0x000000ff0400728c */ /* 0x010fe2000bf65070 */
[----:B--2---:R-:W-:Y:S01]  /*3ee0*/  ISETP.NE.AND P1, PT, R0, 0x1, PT ;  /* 0x000000010000780c */ /* 0x004fe20003f25270 */
[----:B------:R-:W-:-:S02]  /*3ef0*/  UPRMT UR37, UR37, 0x654, UR7 ;  /* 0x0000065425257896 */ /* 0x000fc40008000007 */
[----:B------:R-:W-:-:S03]  /*3f00*/  UISETP.NE.AND.EX UP3, UPT, UR5, URZ, UPT, UP3 ;  /* 0x000000ff0500728c */ /* 0x000fc6000bf65330 */
[----:B------:R-:W2:Y:S08]  /*3f10*/  LDC.64 R32, c[0x0][0x348] ;  /* 0x0000d200ff207b82 */ /* 0x000eb00000000a00 */
[----:B------:R-:W4:Y:S08]  /*3f20*/  LDC.64 R16, c[0x0][0xb10] ;  /* 0x0002c400ff107b82 */ /* 0x000f300000000a00 */
[----:B------:R-:W1:Y:S08]  /*3f30*/  LDC.64 R6, c[0x0][0xb18] ;  /* 0x0002c600ff067b82 */ /* 0x000e700000000a00 */
[----:B------:R-:W1:Y:S08]  /*3f40*/  LDC.64 R4, c[0x0][0xb28] ;  /* 0x0002ca00ff047b82 */ /* 0x000e700000000a00 */
[----:B---3--:R-:W1:Y:S02]  /*3f50*/  LDC R24, c[0x0][0x374] ;  /* 0x0000dd00ff187b82 */ /* 0x008e640000000800 */
.L_x_77:
[C---:B------:R-:W-:Y:S02]  /*3f60*/  LEA R0, R29.reuse, UR6, 0x3 ;  /* 0x000000061d007c11 */ /* 0x040fe4000f8e18ff */
[----:B------:R-:W-:Y:S02]  /*3f70*/  SHF.L.U32 R3, R28, 0x1f, RZ ;  /* 0x0000001f1c037819 */ /* 0x000fe400000006ff */
[----:B------:R-:W-:Y:S02]  /*3f80*/  LEA R20, R29, UR6, 0x4 ;  /* 0x000000061d147c11 */ /* 0x000fe4000f8e20ff */
[----:B---3--:R-:W3:Y:S02]  /*3f90*/  SYNCS.PHASECHK.TRANS64.TRYWAIT P0, [R0+URZ+0x80], R3 ;  /* 0x00008003000075a7 */ /* 0x008ee400080011ff */
[----:B---3--:R-:W-:Y:S05]  /*3fa0*/  @!P0 BRA `(.L_x_70) ;  /* 0x0000002c00588947 */ /* 0x008fea0003800000 */
.L_x_128:
[----:B------:R-:W-:Y:S01]  /*3fb0*/  ISETP.GE.AND P0, PT, R40, 0x1, PT ;  /* 0x000000012800780c */ /* 0x000fe20003f06270 */
[----:B------:R-:W1:Y:S01]  /*3fc0*/  LDS.128 R20, [R20+0x110] ;  /* 0x0001100014147984 */ /* 0x000e620000000c00 */
[----:B------:R-:W-:Y:S01]  /*3fd0*/  ISETP.NE.U32.AND P4, PT, RZ, UR4, PT ;  /* 0x00000004ff007c0c */ /* 0x000fe2000bf85070 */
[----:B---3--:R-:W-:Y:S01]  /*3fe0*/  VIADD R0, R0, 0x90 ;  /* 0x0000009000007836 */ /* 0x008fe20000000000 */
[----:B------:R-:W-:Y:S02]  /*3ff0*/  SHF.L.U32 R26, R30, 0x1f, RZ ;  /* 0x0000001f1e1a7819 */ /* 0x000fe400000006ff */
[----:B------:R-:W-:Y:S02]  /*4000*/  ISETP.NE.AND.EX P4, PT, RZ, UR5, PT, P4 ;  /* 0x00000005ff007c0c */ /* 0x000fe4000bf85340 */
[----:B------:R-:W-:Y:S01]  /*4010*/  PRMT R0, RZ, 0x654, R0 ;  /* 0x00000654ff007816 */ /* 0x000fe20000000000 */
[----:B------:R-:W-:Y:S01]  /*4020*/  @!PT LDS RZ, [RZ] ;  /* 0x00000000fffff984 */ /* 0x000fe20000000800 */
[----:B------:R-:W-:Y:S01]  /*4030*/  @!PT LDS RZ, [RZ] ;  /* 0x00000000fffff984 */ /* 0x000fe20000000800 */
[----:B------:R-:W-:Y:S01]  /*4040*/  @!PT LDS RZ, [RZ] ;  /* 0x00000000fffff984 */ /* 0x000fe20000000800 */
[----:B------:R-:W-:Y:S01]  /*4050*/  @!PT LDS RZ, [RZ] ;  /* 0x00000000fffff984 */ /* 0x000fe20000000800 */
[----:B------:R3:W-:Y:S06]  /*4060*/  MEMBAR.ALL.CTA ;  /* 0x0000000000007992 */ /* 0x0007ec0000008000 */
[----:B---3--:R-:W3:Y:S02]  /*4070*/  FENCE.VIEW.ASYNC.S ;  /* 0x00000000000073c6 */ /* 0x008ee40000000000 */
[----:B---3--:R3:W-:Y:S01]  /*4080*/  SYNCS.ARRIVE.TRANS64.RED.A1T0 RZ, [R0+URZ], RZ ;  /* 0x000000ff00ff79a7 */ /* 0x0087e200081004ff */
[----:B-1----:R-:W-:Y:S11]  /*4090*/  LOP3.LUT P3, RZ, R22, 0x1, RZ, 0xc0, !PT ;  /* 0x0000000116ff7812 */ /* 0x002ff6000786c0ff */
[----:B------:R-:W-:Y:S02]  /*40a0*/  @!UPT UIADD3 URZ, UPT, UPT, URZ, URZ, URZ ;  /* 0x000000fffffff290 */ /* 0x000fe4000fffe0ff */
[----:B------:R-:W-:Y:S02]  /*40b0*/  @P3 MOV R13, R20 ;  /* 0x00000014000d3202 */ /* 0x000fe40000000f00 */
[----:B------:R-:W-:Y:S01]  /*40c0*/  @P3 LOP3.LUT R8, R21, 0xffff, RZ, 0xc0, !PT ;  /* 0x0000ffff15083812 */ /* 0x000fe200078ec0ff */
[----:B---3--:R-:W-:Y:S06]  /*40d0*/  @!P0 BRA `(.L_x_71) ;  /* 0x0000000000a48947 */ /* 0x008fec0003800000 */
[----:B------:R-:W-:Y:S01]  /*40e0*/  IMAD.HI.U32 R31, R24, R7, RZ ;  /* 0x00000007181f7227 */ /* 0x000fe200078e00ff */
[----:B------:R-:W-:Y:S02]  /*40f0*/  ISETP.NE.AND P0, PT, R6, 0x1, PT ;  /* 0x000000010600780c */ /* 0x000fe40003f05270 */
[----:B------:R-:W-:Y:S01]  /*4100*/  ISETP.NE.AND P2, PT, R40, 0x1, PT ;  /* 0x000000012800780c */ /* 0x000fe20003f45270 */
[----:B----4-:R-:W-:Y:S01]  /*4110*/  IMAD.HI.U32 R34, R19, R16, RZ ;  /* 0x0000001013227227 */ /* 0x010fe200078e00ff */
[----:B------:R-:W-:Y:S02]  /*4120*/  SHF.R.U32.HI R31, RZ, R18, R31 ;  /* 0x00000012ff1f7219 */ /* 0x000fe4000001161f */
[----:B------:R-:W-:Y:S01]  /*4130*/  ISETP.NE.AND P5, PT, R2, 0x1, PT ;  /* 0x000000010200780c */ /* 0x000fe20003fa5270 */
[----:B------:R-:W-:Y:S01]  /*4140*/  IMAD.HI.U32 R36, R13, R16, RZ ;  /* 0x000000100d247227 */ /* 0x000fe200078e00ff */
[----:B------:R-:W-:Y:S02]  /*4150*/  SHF.R.U32.HI R34, RZ, R17, R34 ;  /* 0x00000011ff227219 */ /* 0x000fe40000011622 */
[----:B------:R-:W-:Y:S01]  /*4160*/  SEL R3, R24, R31, !P0 ;  /* 0x0000001f18037207 */ /* 0x000fe20004000000 */
[C---:B------:R-:W-:Y:S01]  /*4170*/  IMAD.HI.U32 R31, R8.reuse, R7, RZ ;  /* 0x00000007081f7227 */ /* 0x040fe200078e00ff */
[----:B------:R-:W-:Y:S02]  /*4180*/  SEL R11, R19, R34, !P5 ;  /* 0x00000022130b7207 */ /* 0x000fe40006800000 */
[----:B------:R-:W-:Y:S01]  /*4190*/  SHF.R.U32.HI R36, RZ, R17, R36 ;  /* 0x00000011ff247219 */ /* 0x000fe20000011624 */
[----:B------:R-:W-:Y:S01]  /*41a0*/  IMAD.HI.U32 R38, R3, R4, RZ ;  /* 0x0000000403267227 */ /* 0x000fe200078e00ff */
[----:B------:R-:W-:Y:S03]  /*41b0*/  SHF.R.U32.HI R31, RZ, R18, R31 ;  /* 0x00000012ff1f7219 */ /* 0x000fe6000001161f */
[----:B------:R-:W-:Y:S01]  /*41c0*/  IMAD.HI.U32 R34, R11, R4, RZ ;  /* 0x000000040b227227 */ /* 0x000fe200078e00ff */
[----:B------:R-:W-:Y:S02]  /*41d0*/  @P2 SHF.R.U32.HI R3, RZ, R5, R38 ;  /* 0x00000005ff032219 */ /* 0x000fe40000011626 */
[----:B------:R-:W-:Y:S02]  /*41e0*/  SEL R9, R8, R31, !P0 ;  /* 0x0000001f08097207 */ /* 0x000fe40004000000 */
[----:B------:R-:W-:Y:S01]  /*41f0*/  @P2 SHF.R.U32.HI R11, RZ, R5, R34 ;  /* 0x00000005ff0b2219 */ /* 0x000fe20000011622 */
[C---:B------:R-:W-:Y:S01]  /*4200*/  IMAD R10, R40.reuse, R3, RZ ;  /* 0x00000003280a7224 */ /* 0x040fe200078e02ff */
[----:B------:R-:W-:Y:S01]  /*4210*/  SEL R3, R13, R36, !P5 ;  /* 0x000000240d037207 */ /* 0x000fe20006800000 */
[C---:B------:R-:W-:Y:S03]  /*4220*/  IMAD.HI.U32 R14, R9.reuse, R4, RZ ;  /* 0x00000004090e7227 */ /* 0x040fe600078e00ff */
[----:B------:R-:W-:Y:S01]  /*4230*/  ISETP.GE.AND P0, PT, R9, R10, PT ;  /* 0x0000000a0900720c */ /* 0x000fe20003f06270 */
[C---:B------:R-:W-:Y:S01]  /*4240*/  IMAD R12, R40.reuse, R11, RZ ;  /* 0x0000000b280c7224 */ /* 0x040fe200078e02ff */
[-C--:B------:R-:W-:Y:S04]  /*4250*/  SHF.R.U32.HI R14, RZ, R5.reuse, R14 ;  /* 0x00000005ff0e7219 */ /* 0x080fe8000001160e */
[----:B------:R-:W-:Y:S02]  /*4260*/  ISETP.GE.OR P0, PT, R3, R12, P0 ;  /* 0x0000000c0300720c */ /* 0x000fe40000706670 */
[----:B------:R-:W-:Y:S05]  /*4270*/  SEL R15, R9, R14, !P2 ;  /* 0x0000000e090f7207 */ /* 0x000fea0005000000 */
[----:B------:R-:W-:Y:S04]  /*4280*/  IMAD.MOV R14, RZ, RZ, -R15 ;  /* 0x000000ffff0e7224 */ /* 0x000fe800078e0a0f */
[----:B------:R-:W-:Y:S02]  /*4290*/  IMAD R14, R40, R14, R9 ;  /* 0x0000000e280e7224 */ /* 0x000fe400078e0209 */
[C---:B------:R-:W-:Y:S05]  /*42a0*/  @!P0 IMAD.HI.U32 R10, R3.reuse, R4, RZ ;  /* 0x00000004030a8227 */ /* 0x040fea00078e00ff */
[----:B------:R-:W-:Y:S04]  /*42b0*/  @!P0 SHF.R.U32.HI R10, RZ, R5, R10 ;  /* 0x00000005ff0a8219 */ /* 0x000fe8000001160a */
[----:B------:R-:W-:Y:S01]  /*42c0*/  @!P0 SEL R0, R3, R10, !P2 ;  /* 0x0000000a03008207 */ /* 0x000fe20005000000 */
[----:B------:R-:W-:Y:S03]  /*42d0*/  IMAD.MOV R10, RZ, RZ, -R3 ;  /* 0x000000ffff0a7224 */ /* 0x000fe600078e0a03 */
[----:B------:R-:W-:Y:S01]  /*42e0*/  @!P0 IADD3 R15, PT, PT, R15, -R0, RZ ;  /* 0x800000000f0f8210 */ /* 0x000fe20007ffe0ff */
[----:B------:R-:W-:Y:S01]  /*42f0*/  @!P0 IMAD R0, R11, R14, R0 ;  /* 0x0000000e0b008224 */ /* 0x000fe200078e0200 */
[----:B------:R-:W-:Y:S01]  /*4300*/  IADD3 R11, PT, PT, -R9, RZ, RZ ;  /* 0x000000ff090b7210 */ /* 0x000fe20007ffe1ff */
[----:B------:R-:W-:Y:S02]  /*4310*/  IMAD R13, R2, R10, R13 ;  /* 0x0000000a020d7224 */ /* 0x000fe400078e020d */
[----:B------:R-:W-:Y:S02]  /*4320*/  @!P0 IMAD R9, R15, R40, R3 ;  /* 0x000000280f098224 */ /* 0x000fe400078e0203 */
[----:B------:R-:W-:Y:S02]  /*4330*/  @!P0 IMAD.MOV.U32 R3, RZ, RZ, R0 ;  /* 0x000000ffff038224 */ /* 0x000fe400078e0000 */
[----:B------:R-:W-:Y:S02]  /*4340*/  IMAD R8, R6, R11, R8 ;  /* 0x0000000b06087224 */ /* 0x000fe400078e0208 */
[----:B------:R-:W-:Y:S02]  /*4350*/  IMAD R13, R3, R2, R13 ;  /* 0x00000002030d7224 */ /* 0x000fe400078e020d */
[----:B------:R-:W-:Y:S02]  /*4360*/  IMAD R8, R9, R6, R8 ;  /* 0x0000000609087224 */ /* 0x000fe400078e0208 */
.L_x_71:
[----:B------:R-:W-:Y:S05]  /*4370*/  BRA.U UP1, `(.L_x_72) ;  /* 0x0000000101107547 */ /* 0x000fea000b800000 */
[----:B------:R-:W-:Y:S04]  /*4380*/  MOV R0, UR13 ;  /* 0x0000000d00007c02 */ /* 0x000fe80008000f00 */
[----:B------:R-:W-:Y:S04]  /*4390*/  SHF.L.U32 R3, R0, 0x1f, RZ ;  /* 0x0000001f00037819 */ /* 0x000fe800000006ff */
[----:B------:R-:W1:Y:S02]  /*43a0*/  SYNCS.PHASECHK.TRANS64.TRYWAIT P0, [UR6+0x78], R3 ;  /* 0x00007803ff0075a7 */ /* 0x000e640008001106 */
[----:B-1----:R-:W-:Y:S05]  /*43b0*/  @!P0 BRA `(.L_x_73) ;  /* 0x0000002800688947 */ /* 0x002fea0003800000 */
.L_x_72:
[----:B------:R-:W-:Y:S05]  /*43c0*/  BRA.U !UP3, `(.L_x_74) ;  /* 0x000000010b347547 */ /* 0x000fea000b800000 */
[----:B------:R-:W-:Y:S01]  /*43d0*/  UPLOP3.LUT UP0, UPT, UPT, UPT, UP2, 0x80, 0x8 ;  /* 0x000000000008789c */ /* 0x000fe20003f0f020 */
[----:B-1----:R-:W-:Y:S02]  /*43e0*/  HFMA2 R0, -RZ, RZ, 0, 5.9604644775390625e-08 ;  /* 0x00000001ff007431 */ /* 0x002fe400000001ff */
[----:B------:R-:W-:Y:S03]  /*43f0*/  IMAD.MOV.U32 R96, RZ, RZ, 0x1 ;  /* 0x00000001ff607424 */ /* 0x000fe600078e00ff */
[----:B------:R-:W-:Y:S05]  /*4400*/  PLOP3.LUT P0, PT, PT, PT, UP0, 0x80, 0x8 ;  /* 0x000000000008781c */ /* 0x000fea0003f0f008 */
[----:B------:R-:W1:Y:S01]  /*4410*/  @UP0 LDCU.64 UR8, c[0x0][0x888] ;  /* 0x00011100ff0807ac */ /* 0x000e620008000a00 */
[----:B------:R-:W-:Y:S07]  /*4420*/  @UP0 UIMAD UR7, UR36, UR4, URZ ;  /* 0x00000004240702a4 */ /* 0x000fee000f8e02ff */
[----:B------:R-:W-:Y:S01]  /*4430*/  @!P0 PRMT R96, R0, 0x7610, R96 ;  /* 0x0000761000608816 */ /* 0x000fe20000000060 */
[----:B-1----:R-:W-:Y:S03]  /*4440*/  @UP0 UIMAD.WIDE UR8, UR7, 0x4, UR8 ;  /* 0x00000004070808a5 */ /* 0x002fe6000f8e0208 */
[----:B------:R-:W1:Y:S03]  /*4450*/  @!UP0 LDCU UR7, c[0x0][0x880] ;  /* 0x00011000ff0787ac */ /* 0x000e660008000800 */
[----:B------:R-:W-:Y:S01]  /*4460*/  IMAD.U32 R10, RZ, RZ, UR8 ;  /* 0x00000008ff0a7e24 */ /* 0x000fe2000f8e00ff */
[----:B------:R-:W-:Y:S05]  /*4470*/  MOV R11, UR9 ;  /* 0x00000009000b7c02 */ /* 0x000fea0008000f00 */
[----:B-----5:R3:W5:Y:S02]  /*4480*/  @P0 LDG.E R49, desc[UR40][R10.64] ;  /* 0x000000280a310981 */ /* 0x020764000c1e1900 */
[----:B-1-3--:R-:W-:Y:S07]  /*4490*/  @!P0 IMAD.U32 R49, RZ, RZ, UR7 ;  /* 0x00000007ff318e24 */ /* 0x00afee000f8e00ff */
.L_x_74:
[----:B-----5:R-:W-:Y:S01]  /*44a0*/  @!P4 FSETP.EQ.AND P5, PT, R49, RZ, PT ;  /* 0x000000ff3100c20b */ /* 0x020fe20003fa2000 */
[----:B------:R-:W-:Y:S01]  /*44b0*/  @!UPT UIADD3 URZ, UPT, UPT, URZ, URZ, URZ ;  /* 0x000000fffffff290 */ /* 0x000fe2000fffe0ff */
[----:B------:R-:W-:Y:S11]  /*44c0*/  @!P4 BRA `(.L_x_75) ;  /* 0x000000000014c947 */ /* 0x000ff60003800000 */
[----:B------:R-:W-:Y:S02]  /*44d0*/  LOP3.LUT P0, RZ, R96, 0xff, RZ, 0xc0, !PT ;  /* 0x000000ff60ff7812 */ /* 0x000fe4000780c0ff */
[----:B------:R-:W-:Y:S04]  /*44e0*/  PLOP3.LUT P5, PT, PT, PT, UP0, 0x80, 0x8 ;  /* 0x000000000008781c */ /* 0x000fe80003faf008 */
[----:B------:R-:W-:Y:S07]  /*44f0*/  PLOP3.LUT P5, PT, P5, PT, PT, 0x8, 0x80 ;  /* 0x000000000080781c */ /* 0x000fee0002fae170 */
[----:B------:R-:W-:Y:S11]  /*4500*/  @P0 FSETP.EQ.AND P5, PT, R49, RZ, PT ;  /* 0x000000ff3100020b */ /* 0x000ff60003fa2000 */
[----:B------:R-:W-:Y:S02]  /*4510*/  @!UPT UIADD3 URZ, UPT, UPT, URZ, URZ, URZ ;  /* 0x000000fffffff290 */ /* 0x000fe4000fffe0ff */
.L_x_75:
[----:B------:R-:W3:Y:S01]  /*4520*/  SYNCS.PHASECHK.TRANS64.TRYWAIT P4, [UR6+0x68], R26 ;  /* 0x0000681aff0075a7 */ /* 0x000ee20008081106 */
[----:B------:R-:W-:Y:S01]  /*4530*/  @P3 SHF.R.U32.HI R27, RZ, 0x10, R21 ;  /* 0x00000010ff1b3819 */ /* 0x000fe20000011615 */
[----:B------:R-:W-:Y:S01]  /*4540*/  VIADD R29, R29, 0x1 ;  /* 0x000000011d1d7836 */ /* 0x000fe20000000000 */
[----:B------:R-:W5:Y:S08]  /*4550*/  LDC.64 R14, c[0x0][0xb10] ;  /* 0x0002c400ff0e7b82 */ /* 0x000f700000000a00 */
[----:B------:R-:W2:Y:S08]  /*4560*/  LDC.64 R10, c[0x0][0xb18] ;  /* 0x0002c600ff0a7b82 */ /* 0x000eb00000000a00 */
[----:B-1----:R-:W1:Y:S08]  /*4570*/  @!P1 LDC R0, c[0x0][0xb20] ;  /* 0x0002c800ff009b82 */ /* 0x002e700000000800 */
[----:B------:R-:W4:Y:S01]  /*4580*/  @!P1 LDC R3, c[0x0][0xb0c] ;  /* 0x0002c300ff039b82 */ /* 0x000f220000000800 */
[----:B-----5:R-:W-:Y:S05]  /*4590*/  @!P1 IMAD.HI.U32 R14, R13, R14, RZ ;  /* 0x0000000e0d0e9227 */ /* 0x020fea00078e00ff */
[----:B------:R-:W-:Y:S01]  /*45a0*/  @!P1 SHF.R.U32.HI R14, RZ, R15, R14 ;  /* 0x0000000fff0e9219 */ /* 0x000fe2000001160e */
[----:B--2---:R-:W-:Y:S01]  /*45b0*/  @!P1 IMAD.HI.U32 R11, R8, R11, RZ ;  /* 0x0000000b080b9227 */ /* 0x004fe200078e00ff */
[----:B------:R-:W-:Y:S04]  /*45c0*/  @!P1 ISETP.NE.AND P0, PT, R10, 0x1, PT ;  /* 0x000000010a00980c */ /* 0x000fe80003f05270 */
[----:B-1----:R-:W-:Y:S02]  /*45d0*/  @!P1 SHF.R.U32.HI R9, RZ, R0, R11 ;  /* 0x00000000ff099219 */ /* 0x002fe4000001160b */
[----:B----4-:R-:W-:Y:S02]  /*45e0*/  @!P1 ISETP.NE.AND P2, PT, R3, 0x1, PT ;  /* 0x000000010300980c */ /* 0x010fe40003f45270 */
[----:B------:R-:W-:Y:S02]  /*45f0*/  @!P1 SEL R9, R8, R9, !P0 ;  /* 0x0000000908099207 */ /* 0x000fe40004000000 */
[----:B------:R-:W-:Y:S02]  /*4600*/  ELECT P0, URZ, PT ;  /* 0x0000000000ff782f */ /* 0x000fe40003800000 */
[----:B------:R-:W-:Y:S05]  /*4610*/  @!P1 SEL R14, R13, R14, !P2 ;  /* 0x0000000e0d0e9207 */ /* 0x000fea0005000000 */
[----:B------:R-:W-:Y:S02]  /*4620*/  @!P1 IMAD.IADD R0, R9, 0x1, -R14 ;  /* 0x0000000109009824 */ /* 0x000fe400078e0a0e */
[----:B------:R-:W-:Y:S02]  /*4630*/  @!P1 IMAD.IADD R9, R14, 0x1, -R9 ;  /* 0x000000010e099824 */ /* 0x000fe400078e0a09 */
[----:B------:R-:W-:Y:S02]  /*4640*/  @!P1 IMAD R13, R0, R3, R13 ;  /* 0x00000003000d9224 */ /* 0x000fe400078e020d */
[----:B------:R-:W-:Y:S01]  /*4650*/  @!P1 IMAD R8, R9, R10, R8 ;  /* 0x0000000a09089224 */ /* 0x000fe200078e0208 */
[----:B---3--:R-:W-:Y:S06]  /*4660*/  @!P4 BRA `(.L_x_76) ;  /* 0x0000002400d4c947 */ /* 0x008fec0003800000 */
.L_x_131:
[----:B------:R-:W-:Y:S01]  /*4670*/  PLOP3.LUT P5, PT, P5, P0, PT, 0xf2, 0x2f ;  /* 0x00000000002f781c */ /* 0x000fe20002fa1e72 */
[----:B------:R-:W-:Y:S01]  /*4680*/  UMOV UR14, 0x0 ;  /* 0x00000000000e7882 */ /* 0x000fe20000000000 */
[----:B------:R-:W-:Y:S01]  /*4690*/  LOP3.LUT R30, R30, 0x1, RZ, 0x3c, !PT ;  /* 0x000000011e1e7812 */ /* 0x000fe200078e3cff */
[----:B------:R-:W-:Y:S01]  /*46a0*/  UMOV UR15, 0x10000000 ;  /* 0x10000000000f7882 */ /* 0x000fe20000000000 */
[----:B------:R-:W-:Y:S01]  /*46b0*/  UMOV UR12, UR36 ;  /* 0x00000024000c7c82 */ /* 0x000fe20008000000 */
[----:B------:R-:W-:Y:S08]  /*46c0*/  @P3 R2UR UR36, R27 ;  /* 0x000000001b2432ca */ /* 0x000ff000000e0000 */
[----:B-1----:R-:W-:Y:S01]  /*46d0*/  @!P5 IADD3 R3, P0, PT, R32, 0x580, RZ ;  /* 0x000005802003d810 */ /* 0x002fe20007f1e0ff */
[----:B------:R-:W-:Y:S01]  /*46e0*/  @!P5 IMAD.SHL.U32 R91, R91, 0x40, RZ ;  /* 0x000000405b5bd824 */ /* 0x000fe200078e00ff */
[----:B------:R-:W-:Y:S01]  /*46f0*/  VOTEU.ALL UP1, P5 ;  /* 0x0000000000ff7886 */ /* 0x000fe20002820000 */
[----:B------:R-:W-:Y:S01]  /*4700*/  @!P5 IMAD.SHL.U32 R97, R97, 0x40, RZ ;  /* 0x000000406161d824 */ /* 0x000fe200078e00ff */
[----:B------:R-:W-:Y:S01]  /*4710*/  @!P5 R2UR UR8, R3 ;  /* 0x000000000308d2ca */ /* 0x000fe200000e0000 */
[----:B------:R-:W-:Y:S01]  /*4720*/  @!P5 IMAD.X R0, RZ, RZ, R33, P0 ;  /* 0x000000ffff00d224 */ /* 0x000fe200000e0621 */
[----:B------:R-:W-:Y:S01]  /*4730*/  @!P5 R2UR UR10, R91 ;  /* 0x000000005b0ad2ca */ /* 0x000fe200000e0000 */
[----:B------:R-:W-:Y:S01]  /*4740*/  @!UP1 UIADD3 UR9, UPT, UPT, UR6, 0x60, URZ ;  /* 0x0000006006099890 */ /* 0x000fe2000fffe0ff */
[----:B------:R-:W-:Y:S01]  /*4750*/  @!P5 R2UR UR11, R97 ;  /* 0x00000000610bd2ca */ /* 0x000fe200000e0000 */
[----:B------:R-:W-:Y:S01]  /*4760*/  IMAD.IADD R91, R8, 0x1, R79 ;  /* 0x00000001085b7824 */ /* 0x000fe200078e024f */
[----:B------:R-:W-:Y:S01]  /*4770*/  @!P5 R2UR UR7, R0 ;  /* 0x000000000007d2ca */ /* 0x000fe200000e0000 */
[----:B------:R-:W-:Y:S01]  /*4780*/  IMAD.IADD R97, R13, 0x1, R90 ;  /* 0x000000010d617824 */ /* 0x000fe200078e025a */
[C---:B------:R-:W-:Y:S04]  /*4790*/  ISETP.NE.AND P0, PT, R29.reuse, 0x2, PT ;  /* 0x000000021d00780c */ /* 0x040fe80003f05270 */
[----:B------:R-:W-:Y:S01]  /*47a0*/  SEL R3, RZ, 0x1, P0 ;  /* 0x00000001ff037807 */ /* 0x000fe20000000000 */
[----:B------:R-:W-:Y:S01]  /*47b0*/  IMAD.U32 R10, RZ, RZ, UR8 ;  /* 0x00000008ff0a7e24 */ /* 0x000fe2000f8e00ff */
[----:B------:R-:W-:Y:S01]  /*47c0*/  @!UP1 UIADD3 UR8, UPT, UPT, UR6, 0x200, URZ ;  /* 0x0000020006089890 */ /* 0x000fe2000fffe0ff */
[----:B------:R-:W-:Y:S01]  /*47d0*/  SEL R29, R29, RZ, P0 ;  /* 0x000000ff1d1d7207 */ /* 0x000fe20000000000 */
[----:B------:R-:W-:Y:S01]  /*47e0*/  VOTEU.ALL UP1, P5 ;  /* 0x0000000000ff7886 */ /* 0x000fe20002820000 */
[----:B------:R-:W-:Y:S02]  /*47f0*/  LOP3.LUT R28, R28, R3, RZ, 0x3c, !PT ;  /* 0x000000031c1c7212 */ /* 0x000fe400078e3cff */
[----:B------:R-:W-:Y:S01]  /*4800*/  IMAD.U32 R11, RZ, RZ, UR7 ;  /* 0x00000007ff0b7e24 */ /* 0x000fe2000f8e00ff */
[----:B------:R-:W-:Y:S04]  /*4810*/  @!P5 R2UR UR16, R10 ;  /* 0x000000000a10d2ca */ /* 0x000fe800000e0000 */
[----:B------:R-:W-:Y:S11]  /*4820*/  @!P5 R2UR UR17, R11 ;  /* 0x000000000b11d2ca */ /* 0x000ff600000e0000 */
[----:B------:R-:W-:Y:S02]  /*4830*/  @!UPT UIADD3 URZ, UPT, UPT, URZ, URZ, URZ ;  /* 0x000000fffffff290 */ /* 0x000fe4000fffe0ff */
[----:B------:R3:W-:Y:S01]  /*4840*/  @!UP1 UTMALDG.3D [UR8], [UR16], desc[UR14] ;  /* 0x00000e08100095b4 */ /* 0x0007e20008011000 */
[----:B------:R3:W-:Y:S01]  /*4850*/  @!P5 SYNCS.ARRIVE.TRANS64.RED.A0TR RZ, [UR6+0x60], R25 ;  /* 0x00006019ffffd9a7 */ /* 0x0007e20008300406 */
[----:B------:R-:W-:Y:S01]  /*4860*/  UPLOP3.LUT UP1, UPT, UPT, UPT, UPT, 0x80, 0x8 ;  /* 0x000000000008789c */ /* 0x000fe20003f2f070 */
[----:B------:R-:W-:Y:S01]  /*4870*/  SYNCS.ARRIVE.TRANS64.RED.A1T0 RZ, [UR37], RZ ;  /* 0x000000ffffff79a7 */ /* 0x000fe20008100425 */
[----:B------:R-:W-:Y:S09]  /*4880*/  @P3 BRA `(.L_x_77) ;  /* 0xfffffff400b43947 */ /* 0x000ff2000383ffff */
[----:B------:R-:W-:Y:S07]  /*4890*/  MOV R0, UR6 ;  /* 0x0000000600007c02 */ /* 0x000fee0008000f00 */
.L_x_78:
[----:B-1----:R-:W-:-:S04]  /*48a0*/  SHF.L.U32 R3, R30, 0x1f, RZ ;  /* 0x0000001f1e037819 */ /* 0x002fc800000006ff */
[----:B------:R1:W2:Y:S03]  /*48b0*/  SYNCS.PHASECHK.TRANS64.TRYWAIT P0, [R0+URZ+0x68], R3 ;  /* 0x00006803000075a7 */ /* 0x0002a600080011ff */
[----:B--2---:R-:W-:Y:S05]  /*48c0*/  @!P0 NANOSLEEP.SYNCS 0x989680 ;  /* 0x009896800000895d */ /* 0x004fea0003900000 */
[----:B------:R-:W2:Y:S02]  /*48d0*/  @!P0 SYNCS.PHASECHK.TRANS64 P0, [R0+URZ+0x68], R3 ;  /* 0x00006803000085a7 */ /* 0x000ea400080010ff */
[----:B--23--:R-:W-:Y:S05]  /*48e0*/  @P0 EXIT ;  /* 0x000000000000094d */ /* 0x00cfea0003800000 */
[----:B------:R-:W-:Y:S05]  /*48f0*/  BRA `(.L_x_78) ;  /* 0xfffffffc00e87947 */ /* 0x000fea000383ffff */
.L_x_69:
[----:B------:R-:W-:-:S06]  /*4900*/  UISETP.GE.AND UP1, UPT, UR8, 0x4, UPT ;  /* 0x000000040800788c */ /* 0x000fcc000bf26270 */
[----:B------:R-:W-:-:S13]  /*4910*/  PLOP3.LUT P0, PT, PT, PT, UP1, 0x80, 0x8 ;  /* 0x000000000008781c */ /* 0x000fda0003f0f018 */
[----:B------:R-:W-:Y:S05]  /*4920*/  @!P0 EXIT ;  /* 0x000000000000894d */ /* 0x000fea0003800000 */
[----:B------:R-:W-:Y:S01]  /*4930*/  BAR.SYNC.DEFER_BLOCKING 0x6, 0xa0 ;  /* 0x0182800000007b1d */ /* 0x000fe20000010000 */
[C---:B------:R-:W-:Y:S02]  /*4940*/  IMAD.SHL.U32 R5, R101.reuse, 0x40, RZ ;  /* 0x0000004065057824 */ /* 0x040fe400078e00ff */
[----:B------:R-:W-:Y:S02]  /*4950*/  HFMA2 R111, -RZ, RZ, 0, 0 ;  /* 0x00000000ff6f7431 */ /* 0x000fe400000001ff */
[C---:B------:R-:W-:Y:S01]  /*4960*/  IMAD.SHL.U32 R0, R101.reuse, 0x20, RZ ;  /* 0x0000002065007824 */ /* 0x040fe200078e00ff */
[----:B------:R-:W-:Y:S01]  /*4970*/  CS2R R106, SRZ ;  /* 0x00000000006a7805 */ /* 0x000fe2000001ff00 */
[----:B------:R-:W-:Y:S01]  /*4980*/  IMAD.SHL.U32 R2, R101, 0x2, RZ ;  /* 0x0000000265027824 */ /* 0x000fe200078e00ff */
[----:B------:R-:W-:Y:S01]  /*4990*/  UMOV UR43, 0x400 ;  /* 0x00000400002b7882 */ /* 0x000fe20000000000 */
[----:B------:R-:W1:Y:S01]  /*49a0*/  LDC R99, c[0x0][0x370] ;  /* 0x0000dc00ff637b82 */ /* 0x000e620000000800 */
[----:B------:R-:W-:Y:S01]  /*49b0*/  ULEA UR43, UR37, UR43, 0x18 ;  /* 0x0000002b252b7291 */ /* 0x000fe2000f8ec0ff */
[----:B------:R-:W-:Y:S01]  /*49c0*/  LOP3.LUT R7, R5, 0x180, RZ, 0xc0, !PT ;  /* 0x0000018005077812 */ /* 0x000fe200078ec0ff */
[C---:B------:R-:W-:Y:S01]  /*49d0*/  IMAD.SHL.U32 R103, R101.reuse, 0x8, RZ ;  /* 0x0000000865677824 */ /* 0x040fe200078e00ff */
[----:B------:R-:W-:Y:S01]  /*49e0*/  LOP3.LUT R0, R0, 0xc00, RZ, 0xc0, !PT ;  /* 0x00000c0000007812 */ /* 0x000fe200078ec0ff */
[----:B------:R-:W-:Y:S01]  /*49f0*/  IMAD.U32 R46, R101, 0x10000, RZ ;  /* 0x00010000652e7824 */ /* 0x000fe200078e00ff */
[----:B------:R-:W-:Y:S01]  /*4a00*/  LOP3.LUT R2, R7, 0x20, R2, 0xf8, !PT ;  /* 0x0000002007027812 */ /* 0x000fe200078ef802 */
[----:B------:R-:W-:Y:S01]  /*4a10*/  UIADD3 UR4, UPT, UPT, UR43, 0x1200, URZ ;  /* 0x000012002b047890 */ /* 0x000fe2000fffe0ff */
[----:B------:R-:W2:Y:S01]  /*4a20*/  LDC R42, c[0x0][0xb0c] ;  /* 0x0002c300ff2a7b82 */ /* 0x000ea20000000800 */
[----:B------:R-:W-:Y:S01]  /*4a30*/  LOP3.LUT R0, R0, 0x40, R5, 0xf8, !PT ;  /* 0x0000004000007812 */ /* 0x000fe200078ef805 */
[----:B------:R-:W-:Y:S01]  /*4a40*/  IMAD.MOV.U32 R44, RZ, RZ, RZ ;  /* 0x000000ffff2c7224 */ /* 0x000fe200078e00ff */
[----:B------:R-:W-:Y:S01]  /*4a50*/  LOP3.LUT R103, R2, 0x30, R103, 0x78, !PT ;  /* 0x0000003002677812 */ /* 0x000fe200078e7867 */
[----:B------:R-:W-:Y:S01]  /*4a60*/  IMAD.MOV.U32 R108, RZ, RZ, RZ ;  /* 0x000000ffff6c7224 */ /* 0x000fe200078e00ff */
[----:B------:R-:W-:Y:S01]  /*4a70*/  LOP3.LUT R0, R0, 0x200, R5, 0xf8, !PT ;  /* 0x0000020000007812 */ /* 0x000fe200078ef805 */
[----:B------:R-:W-:Y:S01]  /*4a80*/  IMAD.SHL.U32 R5, R101, 0x10, RZ ;  /* 0x0000001065057824 */ /* 0x000fe200078e00ff */
[----:B------:R-:W-:Y:S01]  /*4a90*/  LOP3.LUT R46, R46, 0x600000, RZ, 0xc0, !PT ;  /* 0x006000002e2e7812 */ /* 0x000fe200078ec0ff */
[----:B------:R-:W4:Y:S01]  /*4aa0*/  LDC R98, c[0x0][0xb20] ;  /* 0x0002c800ff627b82 */ /* 0x000f220000000800 */
[----:B------:R-:W3:Y:S01]  /*4ab0*/  LDS R3, [UR43+0x130] ;  /* 0x0001302bff037984 */ /* 0x000ee20008000800 */
[----:B------:R-:W-:Y:S01]  /*4ac0*/  LOP3.LUT R103, R0, R103, RZ, 0xfc, !PT ;  /* 0x0000006700677212 */ /* 0x000fe200078efcff */
[----:B------:R-:W-:Y:S01]  /*4ad0*/  IMAD.U32 R109, RZ, RZ, UR4 ;  /* 0x00000004ff6d7e24 */ /* 0x000fe2000f8e00ff */
[----:B------:R-:W-:Y:S01]  /*4ae0*/  LOP3.LUT R5, R5, 0x20, RZ, 0xc0, !PT ;  /* 0x0000002005057812 */ /* 0x000fe200078ec0ff */
[----:B------:R-:W1:Y:S01]  /*4af0*/  LDCU.64 UR46, c[0x0][0x348] ;  /* 0x00006900ff2e77ac */ /* 0x000e620008000a00 */
[----:B------:R-:W-:-:S02]  /*4b00*/  IADD3 R102, PT, PT, R103, UR43, RZ ;  /* 0x0000002b67667c10 */ /* 0x000fc4000fffe0ff */
[----:B------:R-:W1:Y:S01]  /*4b10*/  LDC R41, c[0x0][0xb30] ;  /* 0x0002cc00ff297b82 */ /* 0x000e620000000800 */
[----:B------:R-:W1:Y:S01]  /*4b20*/  LDCU.64 UR38, c[0x0][0x888] ;  /* 0x00011100ff2677ac */ /* 0x000e620008000a00 */
[----:B------:R-:W-:Y:S01]  /*4b30*/  IADD3 R102, PT, PT, -R5, 0x200, R102 ;  /* 0x0000020005667810 */ /* 0x000fe20007ffe166 */
[----:B------:R-:W-:-:S05]  /*4b40*/  UIADD3 UR42, UPT, UPT, UR43, 0x200, URZ ;  /* 0x000002002b2a7890 */ /* 0x000fca000fffe0ff */
[----:B------:R-:W1:Y:S08]  /*4b50*/  LDC.64 R88, c[0x0][0xb10] ;  /* 0x0002c400ff587b82 */ /* 0x000e700000000a00 */
[----:B------:R-:W1:Y:S08]  /*4b60*/  LDC.64 R38, c[0x0][0xb18] ;  /* 0x0002c600ff267b82 */ /* 0x000e700000000a00 */
[----:B------:R-:W1:Y:S08]  /*4b70*/  LDC.64 R84, c[0x0][0x888] ;  /* 0x00022200ff547b82 */ /* 0x000e700000000a00 */
[----:B------:R-:W1:Y:S01]  /*4b80*/  LDC.64 R36, c[0x0][0xb28] ;  /* 0x0002ca00ff247b82 */ /* 0x000e620000000a00 */
[----:B---3--:R-:W-:-:S07]  /*4b90*/  IMAD.IADD R46, R3, 0x1, R46 ;  /* 0x00000001032e7824 */ /* 0x008fce00078e022e */
[----:B------:R-:W3:Y:S08]  /*4ba0*/  LDC.64 R86, c[0x0][0x890] ;  /* 0x00022400ff567b82 */ /* 0x000ef00000000a00 */
[----:B------:R-:W1:Y:S08]  /*4bb0*/  LDC.64 R82, c[0x0][0x8b0] ;  /* 0x00022c00ff527b82 */ /* 0x000e700000000a00 */
[----:B------:R-:W1:Y:S08]  /*4bc0*/  LDC.64 R80, c[0x0][0x8a8] ;  /* 0x00022a00ff507b82 */ /* 0x000e700000000a00 */
[----:B--2-4-:R-:W1:Y:S02]  /*4bd0*/  LDC R100, c[0x0][0x374] ;  /* 0x0000dd00ff647b82 */ /* 0x014e640000000800 */
.L_x_96:
[----:B------:R-:W-:Y:S02]  /*4be0*/  LEA R0, R111, UR43, 0x3 ;  /* 0x0000002b6f007c11 */ /* 0x000fe4000f8e18ff */
[----:B------:R-:W-:Y:S02]  /*4bf0*/  SHF.L.U32 R3, R107, 0x1f, RZ ;  /* 0x0000001f6b037819 */ /* 0x000fe400000006ff */
[----:B------:R-:W-:Y:S02]  /*4c00*/  LEA R16, R111, UR43, 0x4 ;  /* 0x0000002b6f107c11 */ /* 0x000fe4000f8e20ff */
[----:B--2---:R-:W2:Y:S02]  /*4c10*/  SYNCS.PHASECHK.TRANS64.TRYWAIT P0, [R0+URZ+0x80], R3 ;  /* 0x00008003000075a7 */ /* 0x004ea400080011ff */
[----:B-12---:R-:W-:Y:S05]  /*4c20*/  @!P0 BRA `(.L_x_79) ;  /* 0x00000020007c8947 */ /* 0x006fea0003800000 */
.L_x_132:
[----:B------:R-:W4:Y:S01]  /*4c30*/  LDC.64 R12, c[0x0][0xb10] ;  /* 0x0002c400ff0c7b82 */ /* 0x000f220000000a00 */
[----:B------:R-:W3:Y:S01]  /*4c40*/  LDS.128 R16, [R16+0x110] ;  /* 0x0001100010107984 */ /* 0x000ee20000000c00 */
[----:B-1----:R-:W-:Y:S01]  /*4c50*/  ISETP.NE.AND P1, PT, R41, 0x1, PT ;  /* 0x000000012900780c */ /* 0x002fe20003f25270 */
[----:B--2---:R-:W-:Y:S01]  /*4c60*/  VIADD R0, R0, 0x90 ;  /* 0x0000009000007836 */ /* 0x004fe20000000000 */
[----:B------:R-:W-:Y:S04]  /*4c70*/  ISETP.GE.AND P0, PT, R40, 0x1, PT ;  /* 0x000000012800780c */ /* 0x000fe80003f06270 */
[----:B------:R-:W1:Y:S01]  /*4c80*/  LDC.64 R10, c[0x0][0xb18] ;  /* 0x0002c600ff0a7b82 */ /* 0x000e620000000a00 */
[----:B------:R-:W-:Y:S01]  /*4c90*/  PRMT R0, RZ, 0x654, R0 ;  /* 0x00000654ff007816 */ /* 0x000fe20000000000 */
[----:B------:R-:W-:Y:S01]  /*4ca0*/  @!PT LDS RZ, [RZ] ;  /* 0x00000000fffff984 */ /* 0x000fe20000000800 */
[----:B------:R-:W-:Y:S01]  /*4cb0*/  @!PT LDS RZ, [RZ] ;  /* 0x00000000fffff984 */ /* 0x000fe20000000800 */
[----:B------:R-:W-:Y:S01]  /*4cc0*/  @!PT LDS RZ, [RZ] ;  /* 0x00000000fffff984 */ /* 0x000fe20000000800 */
[----:B------:R-:W-:Y:S01]  /*4cd0*/  @!PT LDS RZ, [RZ] ;  /* 0x00000000fffff984 */ /* 0x000fe20000000800 */
[----:B------:R2:W-:Y:S06]  /*4ce0*/  MEMBAR.ALL.CTA ;  /* 0x0000000000007992 */ /* 0x0005ec0000008000 */
[----:B--2---:R-:W2:Y:S01]  /*4cf0*/  FENCE.VIEW.ASYNC.S ;  /* 0x00000000000073c6 */ /* 0x004ea20000000000 */
[----:B------:R-:W1:Y:S08]  /*4d00*/  @!P1 LDC R14, c[0x0][0xb20] ;  /* 0x0002c800ff0e9b82 */ /* 0x000e700000000800 */
[----:B------:R-:W1:Y:S01]  /*4d10*/  @!P1 LDC R9, c[0x0][0xb0c] ;  /* 0x0002c300ff099b82 */ /* 0x000e620000000800 */
[----:B--2---:R2:W-:Y:S01]  /*4d20*/  SYNCS.ARRIVE.TRANS64.RED.A1T0 RZ, [R0+URZ], RZ ;  /* 0x000000ff00ff79a7 */ /* 0x0045e200081004ff */
[----:B---3--:R-:W-:Y:S04]  /*4d30*/  LOP3.LUT P4, RZ, R18, 0x1, RZ, 0xc0, !PT ;  /* 0x0000000112ff7812 */ /* 0x008fe8000788c0ff */
[----:B------:R-:W-:Y:S09]  /*4d40*/  P2R R110, PR, RZ, 0x10 ;  /* 0x00000010ff6e7803 */ /* 0x000ff20000000000 */
[----:B------:R-:W-:Y:S02]  /*4d50*/  @P4 MOV R45, R16 ;  /* 0x00000010002d4202 */ /* 0x000fe40000000f00 */
[----:B------:R-:W-:Y:S01]  /*4d60*/  @P4 LOP3.LUT R43, R17, 0xffff, RZ, 0xc0, !PT ;  /* 0x0000ffff112b4812 */ /* 0x000fe200078ec0ff */
[----:B--2-4-:R-:W-:Y:S06]  /*4d70*/  @!P0 BRA `(.L_x_80) ;  /* 0x0000000000a48947 */ /* 0x014fec0003800000 */
[----:B------:R-:W-:Y:S01]  /*4d80*/  IMAD.HI.U32 R21, R100, R39, RZ ;  /* 0x0000002764157227 */ /* 0x000fe200078e00ff */
[----:B------:R-:W-:Y:S02]  /*4d90*/  ISETP.NE.AND P0, PT, R38, 0x1, PT ;  /* 0x000000012600780c */ /* 0x000fe40003f05270 */
[----:B------:R-:W-:Y:S01]  /*4da0*/  ISETP.NE.AND P2, PT, R40, 0x1, PT ;  /* 0x000000012800780c */ /* 0x000fe20003f45270 */
[----:B------:R-:W-:Y:S01]  /*4db0*/  IMAD.HI.U32 R20, R99, R88, RZ ;  /* 0x0000005863147227 */ /* 0x000fe200078e00ff */
[----:B------:R-:W-:Y:S02]  /*4dc0*/  SHF.R.U32.HI R21, RZ, R98, R21 ;  /* 0x00000062ff157219 */ /* 0x000fe40000011615 */
[----:B------:R-:W-:Y:S01]  /*4dd0*/  ISETP.NE.AND P3, PT, R42, 0x1, PT ;  /* 0x000000012a00780c */ /* 0x000fe20003f65270 */
[----:B------:R-:W-:Y:S01]  /*4de0*/  IMAD.HI.U32 R24, R45, R88, RZ ;  /* 0x000000582d187227 */ /* 0x000fe200078e00ff */
[----:B------:R-:W-:Y:S02]  /*4df0*/  SHF.R.U32.HI R20, RZ, R89, R20 ;  /* 0x00000059ff147219 */ /* 0x000fe40000011614 */
[----:B------:R-:W-:Y:S01]  /*4e00*/  SEL R3, R100, R21, !P0 ;  /* 0x0000001564037207 */ /* 0x000fe20004000000 */
[----:B------:R-:W-:Y:S01]  /*4e10*/  IMAD.HI.U32 R21, R43, R39, RZ ;  /* 0x000000272b157227 */ /* 0x000fe200078e00ff */
[----:B------:R-:W-:Y:S02]  /*4e20*/  SEL R7, R99, R20, !P3 ;  /* 0x0000001463077207 */ /* 0x000fe40005800000 */
[----:B------:R-:W-:Y:S01]  /*4e30*/  SHF.R.U32.HI R24, RZ, R89, R24 ;  /* 0x00000059ff187219 */ /* 0x000fe20000011618 */
[-C--:B------:R-:W-:Y:S04]  /*4e40*/  IMAD.HI.U32 R20, R3, R36.reuse, RZ ;  /* 0x0000002403147227 */ /* 0x080fe800078e00ff */
[----:B------:R-:W-:Y:S01]  /*4e50*/  IMAD.HI.U32 R22, R7, R36, RZ ;  /* 0x0000002407167227 */ /* 0x000fe200078e00ff */
[-C--:B------:R-:W-:Y:S02]  /*4e60*/  @P2 SHF.R.U32.HI R3, RZ, R37.reuse, R20 ;  /* 0x00000025ff032219 */ /* 0x080fe40000011614 */
[----:B------:R-:W-:Y:S02]  /*4e70*/  SHF.R.U32.HI R20, RZ, R98, R21 ;  /* 0x00000062ff147219 */ /* 0x000fe40000011615 */
[----:B------:R-:W-:Y:S01]  /*4e80*/  @P2 SHF.R.U32.HI R7, RZ, R37, R22 ;  /* 0x00000025ff072219 */ /* 0x000fe20000011616 */
[C---:B------:R-:W-:Y:S01]  /*4e90*/  IMAD R2, R40.reuse, R3, RZ ;  /* 0x0000000328027224 */ /* 0x040fe200078e02ff */
[----:B------:R-:W-:Y:S02]  /*4ea0*/  SEL R5, R43, R20, !P0 ;  /* 0x000000142b057207 */ /* 0x000fe40004000000 */
[----:B------:R-:W-:Y:S01]  /*4eb0*/  SEL R3, R45, R24, !P3 ;  /* 0x000000182d037207 */ /* 0x000fe20005800000 */
[----:B------:R-:W-:Y:S01]  /*4ec0*/  IMAD R4, R40, R7, RZ ;  /* 0x0000000728047224 */ /* 0x000fe200078e02ff */
[C---:B------:R-:W-:Y:S01]  /*4ed0*/  ISETP.GE.AND P0, PT, R5.reuse, R2, PT ;  /* 0x000000020500720c */ /* 0x040fe20003f06270 */
[----:B------:R-:W-:Y:S03]  /*4ee0*/  IMAD.HI.U32 R6, R5, R36, RZ ;  /* 0x0000002405067227 */ /* 0x000fe600078e00ff */
[----:B------:R-:W-:Y:S01]  /*4ef0*/  ISETP.GE.OR P0, PT, R3, R4, P0 ;  /* 0x000000040300720c */ /* 0x000fe20000706670 */
[----:B------:R-:W-:Y:S01]  /*4f00*/  IMAD.MOV R4, RZ, RZ, -R3 ;  /* 0x000000ffff047224 */ /* 0x000fe200078e0a03 */
[-C--:B------:R-:W-:Y:S03]  /*4f10*/  SHF.R.U32.HI R6, RZ, R37.reuse, R6 ;  /* 0x00000025ff067219 */ /* 0x080fe60000011606 */
[----:B------:R-:W-:Y:S01]  /*4f20*/  IMAD R45, R42, R4, R45 ;  /* 0x000000042a2d7224 */ /* 0x000fe200078e022d */
[----:B------:R-:W-:Y:S05]  /*4f30*/  SEL R15, R5, R6, !P2 ;  /* 0x00000006050f7207 */ /* 0x000fea0005000000 */
[----:B------:R-:W-:Y:S02]  /*4f40*/  IMAD.MOV R6, RZ, RZ, -R15 ;  /* 0x000000ffff067224 */ /* 0x000fe400078e0a0f */
[C---:B------:R-:W-:Y:S04]  /*4f50*/  @!P0 IMAD.HI.U32 R2, R3.reuse, R36, RZ ;  /* 0x0000002403028227 */ /* 0x040fe800078e00ff */
[----:B------:R-:W-:Y:S01]  /*4f60*/  IMAD R6, R40, R6, R5 ;  /* 0x0000000628067224 */ /* 0x000fe200078e0205 */
[----:B------:R-:W-:Y:S04]  /*4f70*/  @!P0 SHF.R.U32.HI R2, RZ, R37, R2 ;  /* 0x00000025ff028219 */ /* 0x000fe80000011602 */
[----:B------:R-:W-:Y:S02]  /*4f80*/  @!P0 SEL R0, R3, R2, !P2 ;  /* 0x0000000203008207 */ /* 0x000fe40005000000 */
[----:B------:R-:W-:Y:S02]  /*4f90*/  IADD3 R2, PT, PT, -R5, RZ, RZ ;  /* 0x000000ff05027210 */ /* 0x000fe40007ffe1ff */
[----:B------:R-:W-:Y:S01]  /*4fa0*/  @!P0 IADD3 R8, PT, PT, R15, -R0, RZ ;  /* 0x800000000f088210 */ /* 0x000fe20007ffe0ff */
[----:B------:R-:W-:Y:S02]  /*4fb0*/  @!P0 IMAD R0, R7, R6, R0 ;  /* 0x0000000607008224 */ /* 0x000fe400078e0200 */
[----:B------:R-:W-:Y:S02]  /*4fc0*/  IMAD R43, R38, R2, R43 ;  /* 0x00000002262b7224 */ /* 0x000fe400078e022b */
[----:B------:R-:W-:Y:S02]  /*4fd0*/  @!P0 IMAD R5, R8, R40, R3 ;  /* 0x0000002808058224 */ /* 0x000fe400078e0203 */
[----:B------:R-:W-:Y:S04]  /*4fe0*/  @!P0 IMAD.MOV.U32 R3, RZ, RZ, R0 ;  /* 0x000000ffff038224 */ /* 0x000fe800078e0000 */
[----:B------:R-:W-:Y:S02]  /*4ff0*/  IMAD R45, R3, R42, R45 ;  /* 0x0000002a032d7224 */ /* 0x000fe400078e022d */
[----:B------:R-:W-:Y:S07]  /*5000*/  IMAD R43, R5, R38, R43 ;  /* 0x00000026052b7224 */ /* 0x000fee00078e022b */
.L_x_80:
[----:B------:R-:W-:Y:S01]  /*5010*/  @!P1 IMAD.HI.U32 R0, R45, R12, RZ ;  /* 0x0000000c2d009227 */ /* 0x000fe200078e00ff */
[----:B-1----:R-:W-:Y:S01]  /*5020*/  @!P1 ISETP.NE.AND P0, PT, R10, 0x1, PT ;  /* 0x000000010a00980c */ /* 0x002fe20003f05270 */
[----:B------:R-:W-:Y:S01]  /*5030*/  ULOP3.LUT UP0, URZ, UR42, 0x1b0, URZ, 0xc0, !UPT ;  /* 0x000001b02aff7892 */ /* 0x000fe2000f80c0ff */
[----:B------:R-:W-:Y:S01]  /*5040*/  @!P1 ISETP.NE.AND P2, PT, R9, 0x1, PT ;  /* 0x000000010900980c */ /* 0x000fe20003f45270 */
[----:B------:R-:W-:Y:S01]  /*5050*/  @!P1 IMAD.HI.U32 R3, R43, R11, RZ ;  /* 0x0000000b2b039227 */ /* 0x000fe200078e00ff */
[----:B------:R-:W-:Y:S02]  /*5060*/  @!P1 SHF.R.U32.HI R0, RZ, R13, R0 ;  /* 0x0000000dff009219 */ /* 0x000fe40000011600 */
[----:B------:R-:W-:Y:S01]  /*5070*/  @P4 SHF.R.U32.HI R105, RZ, 0x10, R17 ;  /* 0x00000010ff694819 */ /* 0x000fe20000011611 */
[----:B------:R-:W-:Y:S01]  /*5080*/  VIADD R111, R111, 0x1 ;  /* 0x000000016f6f7836 */ /* 0x000fe20000000000 */
[----:B------:R-:W-:Y:S02]  /*5090*/  @!P1 SHF.R.U32.HI R2, RZ, R14, R3 ;  /* 0x0000000eff029219 */ /* 0x000fe40000011603 */
[----:B------:R-:W-:Y:S02]  /*50a0*/  @!P1 SEL R3, R45, R0, !P2 ;  /* 0x000000002d039207 */ /* 0x000fe40005000000 */
[----:B------:R-:W-:Y:S05]  /*50b0*/  @!P1 SEL R2, R43, R2, !P0 ;  /* 0x000000022b029207 */ /* 0x000fea0004000000 */
[----:B------:R-:W-:Y:S02]  /*50c0*/  @!P1 IMAD.IADD R0, R2, 0x1, -R3 ;  /* 0x0000000102009824 */ /* 0x000fe400078e0a03 */
[----:B------:R-:W-:Y:S02]  /*50d0*/  @!P1 IMAD.IADD R2, R3, 0x1, -R2 ;  /* 0x0000000103029824 */ /* 0x000fe400078e0a02 */
[----:B------:R-:W-:Y:S02]  /*50e0*/  @!P1 IMAD R45, R0, R9, R45 ;  /* 0x00000009002d9224 */ /* 0x000fe400078e022d */
[----:B------:R-:W-:Y:S01]  /*50f0*/  @!P1 IMAD R43, R2, R10, R43 ;  /* 0x0000000a022b9224 */ /* 0x000fe200078e022b */
[----:B------:R-:W-:Y:S06]  /*5100*/  BRA.U !UP0, `(.L_x_81) ;  /* 0x0000000108407547 */ /* 0x000fec000b800000 */
[----:B------:R-:W1:Y:S01]  /*5110*/  LDCU.64 UR8, c[0x4][0x80] ;  /* 0x01001000ff0877ac */ /* 0x000e620008000a00 */
[----:B------:R-:W-:Y:S01]  /*5120*/  MOV R3, 0x0 ;  /* 0x0000000000037802 */ /* 0x000fe20000000f00 */
[----:B------:R-:W-:Y:S02]  /*5130*/  HFMA2 R12, -RZ, RZ, 0, 5.9604644775390625e-08 ;  /* 0x00000001ff0c7431 */ /* 0x000fe400000001ff */
[----:B------:R-:W-:Y:S02]  /*5140*/  IMAD.MOV.U32 R8, RZ, RZ, 0x70 ;  /* 0x00000070ff087424 */ /* 0x000fe400078e00ff */
[----:B------:R-:W-:Y:S01]  /*5150*/  IMAD.MOV.U32 R13, RZ, RZ, RZ ;  /* 0x000000ffff0d7224 */ /* 0x000fe200078e00ff */
[----:B------:R-:W2:Y:S01]  /*5160*/  LDCU.64 UR6, c[0x4][0x88] ;  /* 0x01001100ff0677ac */ /* 0x000ea20008000a00 */
[----:B------:R-:W3:Y:S01]  /*5170*/  LDC.64 R2, c[0x4][R3] ;  /* 0x0100000003027b82 */ /* 0x000ee20000000a00 */
[----:B------:R-:W4:Y:S01]  /*5180*/  LDCU.64 UR4, c[0x4][0x8] ;  /* 0x01000100ff0477ac */ /* 0x000f220008000a00 */
[----:B-1----:R-:W-:Y:S01]  /*5190*/  MOV R5, UR9 ;  /* 0x0000000900057c02 */ /* 0x002fe20008000f00 */
[----:B------:R-:W-:Y:S01]  /*51a0*/  IMAD.U32 R4, RZ, RZ, UR8 ;  /* 0x00000008ff047e24 */ /* 0x000fe2000f8e00ff */
[----:B--2---:R-:W-:Y:S01]  /*51b0*/  MOV R7, UR7 ;  /* 0x0000000700077c02 */ /* 0x004fe20008000f00 */
[----:B------:R-:W-:Y:S01]  /*51c0*/  IMAD.U32 R6, RZ, RZ, UR6 ;  /* 0x00000006ff067e24 */ /* 0x000fe2000f8e00ff */
[----:B----4-:R-:W-:Y:S01]  /*51d0*/  MOV R11, UR5 ;  /* 0x00000005000b7c02 */ /* 0x010fe20008000f00 */
[----:B------:R-:W-:Y:S02]  /*51e0*/  IMAD.U32 R10, RZ, RZ, UR4 ;  /* 0x00000004ff0a7e24 */ /* 0x000fe4000f8e00ff */
[----:B------:R-:W-:Y:S07]  /*51f0*/  LEPC R20, `(.L_x_81) ;  /* 0x000000001014794e */ /* 0x000fee0000000000 */
[----:B---3-5:R-:W-:Y:S05]  /*5200*/  CALL.ABS.NOINC R2 ;  /* 0x0000000002007343 */ /* 0x028fea0003c00000 */
.L_x_81:
[----:B------:R-:W-:Y:S01]  /*5210*/  LOP3.LUT P0, RZ, R109, 0x1b0, RZ, 0xc0, !PT ;  /* 0x000001b06dff7812 */ /* 0x000fe2000780c0ff */
[----:B------:R-:W-:Y:S11]  /*5220*/  BSSY.RECONVERGENT B6, `(.L_x_82) ;  /* 0x0000013000067945 */ /* 0x000ff60003800200 */
[----:B------:R-:W-:Y:S01]  /*5230*/  @!UPT UIADD3 URZ, UPT, UPT, URZ, URZ, URZ ;  /* 0x000000fffffff290 */ /* 0x000fe2000fffe0ff */
[----:B------:R-:W-:Y:S05]  /*5240*/  @!P0 BRA `(.L_x_83) ;  /* 0x0000000000408947 */ /* 0x000fea0003800000 */
        /* <DEDUP_REMOVED lines=16> */
.L_x_83:
[----:B------:R-:W-:Y:S05]  /*5350*/  BSYNC.RECONVERGENT B6 ;  /* 0x0000000000067941 */ /* 0x000fea0003800200 */
.L_x_82:
[----:B------:R-:W-:Y:S01]  /*5360*/  ISETP.NE.U32.AND P3, PT, R86, RZ, PT ;  /* 0x000000ff5600720c */ /* 0x000fe20003f65070 */
[----:B------:R-:W-:Y:S01]  /*5370*/  UISETP.NE.AND UP1, UPT, UR44, URZ, UPT ;  /* 0x000000ff2c00728c */ /* 0x000fe2000bf25270 */
[----:B------:R-:W-:Y:S02]  /*5380*/  ISETP.NE.U32.AND P4, PT, R82, RZ, PT ;  /* 0x000000ff5200720c */ /* 0x000fe40003f85070 */
[----:B------:R-:W-:Y:S02]  /*5390*/  ISETP.NE.AND.EX P3, PT, R87, RZ, PT, P3 ;  /* 0x000000ff5700720c */ /* 0x000fe40003f65330 */
[----:B------:R-:W-:Y:S02]  /*53a0*/  PLOP3.LUT P1, PT, PT, PT, PT, 0x8, 0x80 ;  /* 0x000000000080781c */ /* 0x000fe40003f2e170 */
[----:B------:R-:W-:Y:S02]  /*53b0*/  PLOP3.LUT P0, PT, PT, PT, UP1, 0x80, 0x8 ;  /* 0x000000000008781c */ /* 0x000fe40003f0f018 */
[----:B------:R-:W-:Y:S02]  /*53c0*/  ISETP.NE.AND.EX P4, PT, R83, RZ, PT, P4 ;  /* 0x000000ff5300720c */ /* 0x000fe40003f85340 */
[----:B------:R-:W1:Y:S09]  /*53d0*/  @UP1 LDCU.64 UR4, c[0x0][0x888] ;  /* 0x00011100ff0417ac */ /* 0x000e720008000a00 */
[----:B------:R-:W-:Y:S01]  /*53e0*/  @P0 PLOP3.LUT P1, PT, P3, PT, PT, 0x80, 0x8 ;  /* 0x000000000008081c */ /* 0x000fe20001f2f070 */
[----:B-1----:R-:W-:Y:S04]  /*53f0*/  @UP1 UISETP.NE.U32.AND UP0, UPT, UR4, URZ, UPT ;  /* 0x000000ff0400128c */ /* 0x002fe8000bf05070 */
[----:B------:R-:W-:Y:S04]  /*5400*/  @UP1 UISETP.NE.AND.EX UP0, UPT, UR5, URZ, UPT, UP0 ;  /* 0x000000ff0500128c */ /* 0x000fe8000bf05300 */
[----:B------:R-:W-:Y:S01]  /*5410*/  @UP1 USEL UR4, URZ, 0xffffffff, UP0 ;  /* 0xffffffffff041887 */ /* 0x000fe20008000000 */
[----:B------:R-:W-:Y:S11]  /*5420*/  @!P3 BRA `(.L_x_84) ;  /* 0x00000000002cb947 */ /* 0x000ff60003800000 */
[----:B------:R-:W-:Y:S01]  /*5430*/  ISETP.NE.U32.AND P2, PT, R84, RZ, PT ;  /* 0x000000ff5400720c */ /* 0x000fe20003f45070 */
[----:B------:R-:W-:Y:S03]  /*5440*/  IMAD.MOV.U32 R96, RZ, RZ, 0x1 ;  /* 0x00000001ff607424 */ /* 0x000fe600078e00ff */
[----:B------:R-:W-:Y:S11]  /*5450*/  ISETP.NE.AND.EX P2, PT, R85, RZ, PT, P2 ;  /* 0x000000ff5500720c */ /* 0x000ff60003f45320 */
[----:B------:R-:W-:Y:S02]  /*5460*/  @!UPT UIADD3 URZ, UPT, UPT, URZ, URZ, URZ ;  /* 0x000000fffffff290 */ /* 0x000fe4000fffe0ff */
[----:B------:R-:W1:Y:S01]  /*5470*/  @P2 LDC.64 R2, c[0x0][0x888] ;  /* 0x00022200ff022b82 */ /* 0x000e620000000a00 */
[----:B------:R-:W-:Y:S04]  /*5480*/  @P2 IMAD R0, R86, UR36, RZ ;  /* 0x0000002456002c24 */ /* 0x000fe8000f8e02ff */
[----:B-1----:R-:W-:Y:S04]  /*5490*/  @P2 IMAD.WIDE R2, R0, 0x4, R2 ;  /* 0x0000000400022825 */ /* 0x002fe800078e0202 */
[----:B------:R-:W-:Y:S01]  /*54a0*/  HFMA2 R0, -RZ, RZ, 0, 5.9604644775390625e-08 ;  /* 0x00000001ff007431 */ /* 0x000fe200000001ff */
[----:B-----5:R1:W5:Y:S04]  /*54b0*/  @P2 LDG.E R49, desc[UR40][R2.64] ;  /* 0x0000002802312981 */ /* 0x020368000c1e1900 */
[----:B------:R-:W-:Y:S01]  /*54c0*/  @!P2 PRMT R96, R0, 0x7610, R96 ;  /* 0x000076100060a816 */ /* 0x000fe20000000060 */
[----:B-1----:R-:W2:Y:S06]  /*54d0*/  @!P2 LDC R49, c[0x0][0x880] ;  /* 0x00022000ff31ab82 */ /* 0x002eac0000000800 */
.L_x_84:
[----:B------:R-:W-:Y:S05]  /*54e0*/  @!P4 BRA `(.L_x_85) ;  /* 0x000000000020c947 */ /* 0x000fea0003800000 */
[----:B------:R-:W-:Y:S04]  /*54f0*/  ISETP.NE.U32.AND P2, PT, R80, RZ, PT ;  /* 0x000000ff5000720c */ /* 0x000fe80003f45070 */
[----:B------:R-:W-:Y:S11]  /*5500*/  ISETP.NE.AND.EX P2, PT, R81, RZ, PT, P2 ;  /* 0x000000ff5100720c */ /* 0x000ff60003f45320 */
[----:B------:R-:W-:Y:S02]  /*5510*/  @!UPT UIADD3 URZ, UPT, UPT, URZ, URZ, URZ ;  /* 0x000000fffffff290 */ /* 0x000fe4000fffe0ff */
[----:B------:R-:W1:Y:S01]  /*5520*/  @P2 LDC.64 R2, c[0x0][0x8a8] ;  /* 0x00022a00ff022b82 */ /* 0x000e620000000a00 */
[----:B------:R-:W-:Y:S04]  /*5530*/  @P2 IMAD R0, R82, UR36, RZ ;  /* 0x0000002452002c24 */ /* 0x000fe8000f8e02ff */
[----:B-1----:R-:W-:Y:S05]  /*5540*/  @P2 IMAD.WIDE R2, R0, 0x4, R2 ;  /* 0x0000000400022825 */ /* 0x002fea00078e0202 */
[----:B-----5:R1:W5:Y:S02]  /*5550*/  @P2 LDG.E R47, desc[UR40][R2.64] ;  /* 0x00000028022f2981 */ /* 0x020364000c1e1900 */
[----:B-1----:R-:W3:Y:S02]  /*5560*/  @!P2 LDC R47, c[0x0][0x8a0] ;  /* 0x00022800ff2fab82 */ /* 0x002ee40000000800 */
.L_x_85:
[----:B--2--5:R-:W-:Y:S01]  /*5570*/  @P0 FSETP.NEU.AND P4, PT, R49, RZ, PT ;  /* 0x000000ff3100020b */ /* 0x024fe20003f8d000 */
[----:B------:R-:W-:Y:S01]  /*5580*/  IMAD.U32 R0, RZ, RZ, UR4 ;  /* 0x00000004ff007e24 */ /* 0x000fe2000f8e00ff */
[----:B------:R-:W-:Y:S01]  /*5590*/  @P0 LOP3.LUT P2, RZ, R96, 0xff, RZ, 0xc0, !PT ;  /* 0x000000ff60ff0812 */ /* 0x000fe2000784c0ff */
[----:B------:R-:W-:Y:S01]  /*55a0*/  BSSY B1, `(.L_x_86) ;  /* 0x0000039000017945 */ /* 0x000fe20003800000 */
[----:B------:R-:W-:Y:S02]  /*55b0*/  @P0 SEL R9, RZ, 0xffffffff, P4 ;  /* 0xffffffffff090807 */ /* 0x000fe40002000000 */
[----:B------:R-:W-:Y:S02]  /*55c0*/  CS2R R54, SRZ ;  /* 0x0000000000367805 */ /* 0x000fe4000001ff00 */
[----:B------:R-:W-:Y:S02]  /*55d0*/  LEA R92, R44, UR43, 0x3 ;  /* 0x0000002b2c5c7c11 */ /* 0x000fe4000f8e18ff */
[----:B------:R-:W-:Y:S02]  /*55e0*/  CS2R R52, SRZ ;  /* 0x0000000000347805 */ /* 0x000fe4000001ff00 */
[----:B------:R-:W-:Y:S02]  /*55f0*/  @P1 SEL R9, R0, R9, !P2 ;  /* 0x0000000900091207 */ /* 0x000fe40005000000 */
[----:B------:R-:W-:Y:S02]  /*5600*/  CS2R R58, SRZ ;  /* 0x00000000003a7805 */ /* 0x000fe4000001ff00 */
[----:B------:R-:W-:Y:S02]  /*5610*/  SHF.L.U32 R7, R108, 0x1f, RZ ;  /* 0x0000001f6c077819 */ /* 0x000fe400000006ff */
[----:B------:R-:W-:Y:S02]  /*5620*/  CS2R R56, SRZ ;  /* 0x0000000000387805 */ /* 0x000fe4000001ff00 */
[----:B------:R-:W-:Y:S02]  /*5630*/  @P0 LOP3.LUT R9, R9, 0x1, RZ, 0xc0, !PT ;  /* 0x0000000109090812 */ /* 0x000fe400078ec0ff */
[C---:B------:R-:W-:Y:S02]  /*5640*/  LEA.HI R5, R44.reuse, R44, RZ, 0x1 ;  /* 0x0000002c2c057211 */ /* 0x040fe400078f08ff */
[----:B------:R-:W-:Y:S02]  /*5650*/  ISETP.NE.U32.OR P1, PT, R9, 0x1, !P0 ;  /* 0x000000010900780c */ /* 0x000fe40004725470 */
[----:B------:R-:W-:Y:S01]  /*5660*/  PLOP3.LUT P5, PT, PT, PT, PT, 0x8, 0x80 ;  /* 0x000000000080781c */ /* 0x000fe20003fae170 */
[C---:B------:R-:W-:Y:S01]  /*5670*/  IMAD.SHL.U32 R3, R5.reuse, 0x20, RZ ;  /* 0x0000002005037824 */ /* 0x040fe200078e00ff */
[----:B------:R-:W-:Y:S04]  /*5680*/  LOP3.LUT R5, R5, 0xffe, RZ, 0xc0, !PT ;  /* 0x00000ffe05057812 */ /* 0x000fe800078ec0ff */
[----:B------:R-:W-:Y:S01]  /*5690*/  LOP3.LUT R3, R3, 0xffffffc0, RZ, 0xc0, !PT ;  /* 0xffffffc003037812 */ /* 0x000fe200078ec0ff */
[----:B------:R-:W-:Y:S04]  /*56a0*/  IMAD.IADD R32, R44, 0x1, -R5 ;  /* 0x000000012c207824 */ /* 0x000fe800078e0a05 */
[----:B------:R-:W-:Y:S01]  /*56b0*/  @P1 SHF.L.U32 R2, R106, 0x1f, RZ ;  /* 0x0000001f6a021819 */ /* 0x000fe200000006ff */
[----:B------:R-:W-:Y:S03]  /*56c0*/  IMAD.IADD R3, R46, 0x1, R3 ;  /* 0x000000012e037824 */ /* 0x000fe600078e0203 */
[----:B------:R-:W1:Y:S01]  /*56d0*/  @P1 SYNCS.PHASECHK.TRANS64.TRYWAIT P0, [UR43+0x60], R2 ;  /* 0x00006002ff0015a7 */ /* 0x000e62000800112b */
[----:B------:R-:W-:Y:S01]  /*56e0*/  IMAD R32, R32, 0x100000, R3 ;  /* 0x0010000020207824 */ /* 0x000fe200078e0203 */
[----:B------:R2:W4:Y:S01]  /*56f0*/  SYNCS.PHASECHK.TRANS64.TRYWAIT P4, [R92+URZ+0xa0], R7 ;  /* 0x0000a0075c0075a7 */ /* 0x00052200080811ff */
[----:B-1----:R-:W-:Y:S01]  /*5700*/  @P1 PLOP3.LUT P5, PT, P0, PT, PT, 0x8, 0x80 ;  /* 0x000000000080181c */ /* 0x002fe200007ae170 */
[----:B------:R-:W-:Y:S01]  /*5710*/  @!UPT UIADD3 URZ, UPT, UPT, URZ, URZ, URZ ;  /* 0x000000fffffff290 */ /* 0x000fe2000fffe0ff */
[----:B--2---:R-:W-:Y:S11]  /*5720*/  @!P1 BRA `(.L_x_87) ;  /* 0x0000000000809947 */ /* 0x004ff60003800000 */
[----:B------:R-:W-:Y:S01]  /*5730*/  ISETP.NE.U32.AND P0, PT, RZ, UR38, PT ;  /* 0x00000026ff007c0c */ /* 0x000fe2000bf05070 */
[----:B------:R-:W-:Y:S01]  /*5740*/  BSSY B0, `(.L_x_88) ;  /* 0x0000012000007945 */ /* 0x000fe20003800000 */
[----:B------:R-:W-:Y:S02]  /*5750*/  FSETP.NEU.AND P2, PT, R49, RZ, PT ;  /* 0x000000ff3100720b */ /* 0x000fe40003f4d000 */
[----:B------:R-:W-:Y:S02]  /*5760*/  CS2R R58, SRZ ;  /* 0x00000000003a7805 */ /* 0x000fe4000001ff00 */
[----:B------:R-:W-:Y:S02]  /*5770*/  ISETP.NE.AND.EX P0, PT, RZ, UR39, PT, P0 ;  /* 0x00000027ff007c0c */ /* 0x000fe4000bf05300 */
[----:B------:R-:W-:Y:S02]  /*5780*/  CS2R R56, SRZ ;  /* 0x0000000000387805 */ /* 0x000fe4000001ff00 */
[----:B------:R-:W-:Y:S02]  /*5790*/  LOP3.LUT P1, RZ, R96, 0xff, RZ, 0xc0, !PT ;  /* 0x000000ff60ff7812 */ /* 0x000fe4000782c0ff */
[----:B------:R-:W-:Y:S02]  /*57a0*/  CS2R R54, SRZ ;  /* 0x0000000000367805 */ /* 0x000fe4000001ff00 */
[----:B------:R-:W-:Y:S02]  /*57b0*/  SEL R0, RZ, 0xffffffff, P2 ;  /* 0xffffffffff007807 */ /* 0x000fe40001000000 */
[----:B------:R-:W-:Y:S02]  /*57c0*/  CS2R R52, SRZ ;  /* 0x0000000000347805 */ /* 0x000fe4000001ff00 */
[----:B------:R-:W-:Y:S04]  /*57d0*/  SEL R3, RZ, 0xffffffff, P0 ;  /* 0xffffffffff037807 */ /* 0x000fe80000000000 */
[----:B------:R-:W-:Y:S04]  /*57e0*/  @P3 SEL R0, R3, R0, !P1 ;  /* 0x0000000003003207 */ /* 0x000fe80004800000 */
[----:B------:R-:W-:Y:S04]  /*57f0*/  LOP3.LUT R0, R0, 0x1, RZ, 0xc0, !PT ;  /* 0x0000000100007812 */ /* 0x000fe800078ec0ff */
[----:B------:R-:W-:Y:S01]  /*5800*/  ISETP.NE.U32.AND P0, PT, R0, 0x1, PT ;  /* 0x000000010000780c */ /* 0x000fe20003f05070 */
[----:B------:R-:W-:Y:S01]  /*5810*/  @!UPT UIADD3 URZ, UPT, UPT, URZ, URZ, URZ ;  /* 0x000000fffffff290 */ /* 0x000fe2000fffe0ff */
[----:B------:R-:W-:Y:S11]  /*5820*/  @!P5 BRA `(.L_x_89) ;  /* 0x00000000000cd947 */ /* 0x000ff60003800000 */
[----:B------:R-:W-:Y:S04]  /*5830*/  SHF.L.U32 R3, R106, 0x1f, RZ ;  /* 0x0000001f6a037819 */ /* 0x000fe800000006ff */
[----:B------:R-:W1:Y:S02]  /*5840*/  SYNCS.PHASECHK.TRANS64.TRYWAIT P1, [UR43+0x60], R3 ;  /* 0x00006003ff0075a7 */ /* 0x000e64000802112b */
[----:B-1----:R-:W-:Y:S05]  /*5850*/  @!P1 BRA `(.L_x_90) ;  /* 0x0000001400849947 */ /* 0x002fea0003800000 */
.L_x_89:
[----:B------:R-:W-:Y:S05]  /*5860*/  BSYNC B0 ;  /* 0x0000000000007941 */ /* 0x000fea0003800000 */
.L_x_88:
[----:B------:R2:W1:Y:S01]  /*5870*/  @P0 LDS.128 R56, [R103+UR43+0x200] ;  /* 0x0002002b67380984 */ /* 0x0004620008000c00 */
[----:B------:R-:W-:Y:S01]  /*5880*/  UIADD3 UR4, UPT, UPT, UR43, 0x68, URZ ;  /* 0x000000682b047890 */ /* 0x000fe2000fffe0ff */
[----:B------:R-:W-:Y:S02]  /*5890*/  LOP3.LUT R106, R106, 0x1, RZ, 0x3c, !PT ;  /* 0x000000016a6a7812 */ /* 0x000fe400078e3cff */
[----:B------:R2:W1:Y:S01]  /*58a0*/  @P0 LDS.128 R52, [R102+0x10] ;  /* 0x0000100066340984 */ /* 0x0004620000000c00 */
[----:B------:R-:W-:Y:S01]  /*58b0*/  UPRMT UR4, UR37, 0x654, UR4 ;  /* 0x0000065425047896 */ /* 0x000fe20008000004 */
[----:B------:R-:W-:Y:S01]  /*58c0*/  @!PT LDS RZ, [RZ] ;  /* 0x00000000fffff984 */ /* 0x000fe20000000800 */
[----:B------:R-:W-:Y:S01]  /*58d0*/  @!PT LDS RZ, [RZ] ;  /* 0x00000000fffff984 */ /* 0x000fe20000000800 */
[----:B------:R-:W-:Y:S01]  /*58e0*/  @!PT LDS RZ, [RZ] ;  /* 0x00000000fffff984 */ /* 0x000fe20000000800 */
[----:B------:R-:W-:Y:S01]  /*58f0*/  @!PT LDS RZ, [RZ] ;  /* 0x00000000fffff984 */ /* 0x000fe20000000800 */
[----:B------:R5:W-:Y:S06]  /*5900*/  MEMBAR.ALL.CTA ;  /* 0x0000000000007992 */ /* 0x000bec0000008000 */
[----:B-----5:R-:W5:Y:S02]  /*5910*/  FENCE.VIEW.ASYNC.S ;  /* 0x00000000000073c6 */ /* 0x020f640000000000 */
[----:B-----5:R-:W-:Y:S03]  /*5920*/  SYNCS.ARRIVE.TRANS64.RED.A1T0 RZ, [UR4], RZ ;  /* 0x000000ffffff79a7 */ /* 0x020fe60008100404 */
.L_x_87:
[----:B------:R-:W-:Y:S05]  /*5930*/  BSYNC B1 ;  /* 0x0000000000017941 */ /* 0x000fea0003800000 */
.L_x_86:
[----:B-1----:R-:W-:Y:S04]  /*5940*/  SHF.R.U32.HI R3, RZ, 0x15, R32 ;  /* 0x00000015ff037819 */ /* 0x002fe80000011620 */
[----:B------:R-:W-:Y:S01]  /*5950*/  LOP3.LUT P0, RZ, R3, 0x3, R104, 0x48, !PT ;  /* 0x0000000303ff7812 */ /* 0x000fe20007804868 */
[----:B------:R-:W-:Y:S01]  /*5960*/  @!UPT UIADD3 URZ, UPT, UPT, URZ, URZ, URZ ;  /* 0x000000fffffff290 */ /* 0x000fe2000fffe0ff */
[----:B----4-:R-:W-:Y:S11]  /*5970*/  @P4 BRA `(.L_x_91) ;  /* 0x0000000000084947 */ /* 0x010ff60003800000 */
[----:B------:R-:W1:Y:S02]  /*5980*/  SYNCS.PHASECHK.TRANS64.TRYWAIT P1, [R92+URZ+0xa0], R7 ;  /* 0x0000a0075c0075a7 */ /* 0x000e6400080211ff */
[----:B-1----:R-:W-:Y:S05]  /*5990*/  @!P1 BRA `(.L_x_92) ;  /* 0x00000014004c9947 */ /* 0x002fea0003800000 */
.L_x_91:
[----:B------:R-:W-:Y:S05]  /*59a0*/  @!P0 BRA `(.L_x_93) ;  /* 0x0000000000408947 */ /* 0x000fea0003800000 */
[----:B------:R-:W4:Y:S01]  /*59b0*/  LDCU.64 UR8, c[0x4][0x70] ;  /* 0x01000e00ff0877ac */ /* 0x000f220008000a00 */
[----:B------:R-:W-:Y:S01]  /*59c0*/  MOV R3, 0x0 ;  /* 0x0000000000037802 */ /* 0x000fe20000000f00 */
[----:B------:R-:W-:Y:S02]  /*59d0*/  HFMA2 R12, -RZ, RZ, 0, 5.9604644775390625e-08 ;  /* 0x00000001ff0c7431 */ /* 0x000fe400000001ff */
[----:B------:R-:W-:Y:S02]  /*59e0*/  IMAD.MOV.U32 R8, RZ, RZ, 0x192 ;  /* 0x00000192ff087424 */ /* 0x000fe400078e00ff */
[----:B------:R-:W-:Y:S01]  /*59f0*/  IMAD.MOV.U32 R13, RZ, RZ, RZ ;  /* 0x000000ffff0d7224 */ /* 0x000fe200078e00ff */
[----:B------:R-:W1:Y:S01]  /*5a00*/  LDCU.64 UR6, c[0x4][0x78] ;  /* 0x01000f00ff0677ac */ /* 0x000e620008000a00 */
[----:B------:R-:W2:Y:S01]  /*5a10*/  LDC.64 R2, c[0x4][R3] ;  /* 0x0100000003027b82 */ /* 0x000ea20000000a00 */
[----:B------:R-:W5:Y:S01]  /*5a20*/  LDCU.64 UR4, c[0x4][0x10] ;  /* 0x01000200ff0477ac */ /* 0x000f620008000a00 */
[----:B----4-:R-:W-:Y:S01]  /*5a30*/  MOV R5, UR9 ;  /* 0x0000000900057c02 */ /* 0x010fe20008000f00 */
[----:B------:R-:W-:Y:S01]  /*5a40*/  IMAD.U32 R4, RZ, RZ, UR8 ;  /* 0x00000008ff047e24 */ /* 0x000fe2000f8e00ff */
[----:B-1----:R-:W-:Y:S01]  /*5a50*/  MOV R7, UR7 ;  /* 0x0000000700077c02 */ /* 0x002fe20008000f00 */
[----:B------:R-:W-:Y:S01]  /*5a60*/  IMAD.U32 R6, RZ, RZ, UR6 ;  /* 0x00000006ff067e24 */ /* 0x000fe2000f8e00ff */
[----:B-----5:R-:W-:Y:S01]  /*5a70*/  MOV R11, UR5 ;  /* 0x00000005000b7c02 */ /* 0x020fe20008000f00 */
[----:B------:R-:W-:Y:S02]  /*5a80*/  IMAD.U32 R10, RZ, RZ, UR4 ;  /* 0x00000004ff0a7e24 */ /* 0x000fe4000f8e00ff */
[----:B------:R-:W-:Y:S07]  /*5a90*/  LEPC R20, `(.L_x_93) ;  /* 0x000000001014794e */ /* 0x000fee0000000000 */
[----:B--23--:R-:W-:Y:S05]  /*5aa0*/  CALL.ABS.NOINC R2 ;  /* 0x0000000002007343 */ /* 0x00cfea0003c00000 */
.L_x_93:
[----:B------:R-:W-:Y:S01]  /*5ab0*/  LOP3.LUT P0, RZ, R101, 0x60, RZ, 0xc0, !PT ;  /* 0x0000006065ff7812 */ /* 0x000fe2000780c0ff */
[----:B------:R-:W-:Y:S05]  /*5ac0*/  WARPSYNC.ALL ;  /* 0x0000000000007948 */ /* 0x000fea0003800000 */
[----:B------:R-:W-:Y:S01]  /*5ad0*/  R2UR UR4, R32 ;  /* 0x00000000200472ca */ /* 0x000fe200000e0000 */
[----:B------:R-:W-:Y:S01]  /*5ae0*/  BSSY.RECONVERGENT B0, `(.L_x_94) ;  /* 0x00000a0000007945 */ /* 0x000fe20003800200 */
[-C--:B------:R-:W-:Y:S02]  /*5af0*/  F2FP.F16.E4M3.UNPACK_B R50, R56.reuse ;  /* 0x00000038ff32723e */ /* 0x080fe400020006ff */
[----:B------:R-:W-:Y:S02]  /*5b00*/  F2FP.F16.E4M3.UNPACK_B R63, R56.H1 ;  /* 0x00000038ff3f723e */ /* 0x000fe400030006ff */
[-C--:B------:R-:W-:Y:S01]  /*5b10*/  F2FP.F16.E4M3.UNPACK_B R56, R57.reuse ;  /* 0x00000039ff38723e */ /* 0x080fe200020006ff */
[--C-:B------:R-:W-:Y:S01]  /*5b20*/  HADD2.F32 R48, -RZ, R50.reuse.H0_H0 ;  /* 0x20000032ff307230 */ /* 0x100fe20000004100 */
[----:B------:R-:W-:Y:S01]  /*5b30*/  F2FP.F16.E4M3.UNPACK_B R57, R57.H1 ;  /* 0x00000039ff39723e */ /* 0x000fe200030006ff */
[----:B------:R-:W-:Y:S01]  /*5b40*/  HADD2.F32 R50, -RZ, R50.H1_H1 ;  /* 0x30000032ff327230 */ /* 0x000fe20000004100 */
[-C--:B------:R-:W-:Y:S01]  /*5b50*/  F2FP.F16.E4M3.UNPACK_B R66, R52.reuse ;  /* 0x00000034ff42723e */ /* 0x080fe200020006ff */
[--C-:B------:R-:W-:Y:S01]  /*5b60*/  HADD2.F32 R51, -RZ, R63.reuse.H0_H0 ;  /* 0x2000003fff337230 */ /* 0x100fe20000004100 */
[----:B------:R-:W-:Y:S01]  /*5b70*/  F2FP.F16.E4M3.UNPACK_B R68, R52.H1 ;  /* 0x00000034ff44723e */ /* 0x000fe200030006ff */
[----:B-1----:R-:W-:Y:S01]  /*5b80*/  LDTM.16dp32bit_t0_t15.x32 R4, tmem[UR4] ;  /* 0x00000004000479ee */ /* 0x002fe20008a80000 */
[----:B------:R-:W3:Y:S01]  /*5b90*/  LDTM.16dp32bit_t16_t31.x32 R4, tmem[UR4+0x20] ;  /* 0x00002004000479ee */ /* 0x000ee20008aa0000 */
[----:B------:R-:W-:Y:S01]  /*5ba0*/  NOP ;  /* 0x0000000000007918 */ /* 0x000fe20000000000 */
[----:B------:R-:W-:Y:S01]  /*5bb0*/  R2UR UR5, R92 ;  /* 0x000000005c0572ca */ /* 0x000fe200000e0000 */
[--C-:B------:R-:W-:Y:S01]  /*5bc0*/  HADD2.F32 R65, -RZ, R66.reuse.H0_H0 ;  /* 0x20000042ff417230 */ /* 0x100fe20000004100 */
[----:B------:R-:W-:Y:S01]  /*5bd0*/  F2FP.F16.E4M3.UNPACK_B R61, R58 ;  /* 0x0000003aff3d723e */ /* 0x000fe200020006ff */
[----:B------:R-:W-:Y:S01]  /*5be0*/  HADD2.F32 R67, -RZ, R66.H1_H1 ;  /* 0x30000042ff437230 */ /* 0x000fe20000004100 */
[-C--:B------:R-:W-:Y:S01]  /*5bf0*/  F2FP.F16.E4M3.UNPACK_B R70, R53.reuse ;  /* 0x00000035ff46723e */ /* 0x080fe200020006ff */
[----:B------:R-:W-:Y:S01]  /*5c00*/  HADD2.F32 R52, -RZ, R63.H1_H1 ;  /* 0x3000003fff347230 */ /* 0x000fe20000004100 */
[----:B------:R-:W-:Y:S01]  /*5c10*/  F2FP.F16.E4M3.UNPACK_B R72, R53.H1 ;  /* 0x00000035ff48723e */ /* 0x000fe200030006ff */
[----:B------:R-:W-:Y:S01]  /*5c20*/  HADD2.F32 R53, -RZ, R56.H0_H0 ;  /* 0x20000038ff357230 */ /* 0x000fe20000004100 */
[-C--:B------:R-:W-:Y:S01]  /*5c30*/  F2FP.F16.E4M3.UNPACK_B R74, R54.reuse ;  /* 0x00000036ff4a723e */ /* 0x080fe200020006ff */
[----:B------:R-:W-:Y:S01]  /*5c40*/  HADD2.F32 R69, -RZ, R70.H0_H0 ;  /* 0x20000046ff457230 */ /* 0x000fe20000004100 */
[----:B------:R-:W-:Y:S01]  /*5c50*/  F2FP.F16.E4M3.UNPACK_B R76, R54.H1 ;  /* 0x00000036ff4c723e */ /* 0x000fe200030006ff */
[----:B------:R-:W-:Y:S01]  /*5c60*/  HADD2.F32 R54, -RZ, R56.H1_H1 ;  /* 0x30000038ff367230 */ /* 0x000fe20000004100 */
[----:B------:R-:W-:Y:S01]  /*5c70*/  F2FP.F16.E4M3.UNPACK_B R60, R58.H1 ;  /* 0x0000003aff3c723e */ /* 0x000fe200030006ff */
[----:B------:R-:W-:Y:S01]  /*5c80*/  UIADD3 UR5, UPT, UPT, UR5, 0xc0, URZ ;  /* 0x000000c005057890 */ /* 0x000fe2000fffe0ff */
[----:B------:R-:W-:Y:S01]  /*5c90*/  HADD2.F32 R58, -RZ, R61.H1_H1 ;  /* 0x3000003dff3a7230 */ /* 0x000fe20000004100 */
[----:B------:R-:W-:Y:S01]  /*5ca0*/  F2FP.F16.E4M3.UNPACK_B R77, R55 ;  /* 0x00000037ff4d723e */ /* 0x000fe200020006ff */
[----:B------:R-:W-:Y:S01]  /*5cb0*/  HADD2.F32 R70, -RZ, R70.H1_H1 ;  /* 0x30000046ff467230 */ /* 0x000fe20000004100 */
[----:B------:R-:W-:Y:S01]  /*5cc0*/  UPRMT UR5, UR37, 0x654, UR5 ;  /* 0x0000065425057896 */ /* 0x000fe20008000005 */
[--C-:B------:R-:W-:Y:S01]  /*5cd0*/  HADD2.F32 R73, -RZ, R74.reuse.H0_H0 ;  /* 0x2000004aff497230 */ /* 0x100fe20000004100 */
[----:B------:R-:W-:Y:S01]  /*5ce0*/  F2FP.F16.E4M3.UNPACK_B R62, R59 ;  /* 0x0000003bff3e723e */ /* 0x000fe200020006ff */
[----:B------:R-:W-:Y:S01]  /*5cf0*/  HADD2.F32 R74, -RZ, R74.H1_H1 ;  /* 0x3000004aff4a7230 */ /* 0x000fe20000004100 */
[----:B------:R-:W-:Y:S01]  /*5d00*/  F2FP.F16.E4M3.UNPACK_B R78, R55.H1 ;  /* 0x00000037ff4e723e */ /* 0x000fe200030006ff */
[C---:B---3--:R-:W-:Y:S01]  /*5d10*/  FMUL R4, R47.reuse, R4 ;  /* 0x000000042f047220 */ /* 0x048fe20000400000 */
[C---:B------:R-:W-:Y:S01]  /*5d20*/  FMUL R5, R47.reuse, R5 ;  /* 0x000000052f057220 */ /* 0x040fe20000400000 */
[C---:B------:R-:W-:Y:S01]  /*5d30*/  FMUL R8, R47.reuse, R8 ;  /* 0x000000082f087220 */ /* 0x040fe20000400000 */
[----:B------:R-:W-:Y:S01]  /*5d40*/  FMUL R9, R47, R9 ;  /* 0x000000092f097220 */ /* 0x000fe20000400000 */
[----:B------:R-:W-:Y:S01]  /*5d50*/  SYNCS.ARRIVE.TRANS64.RED.A1T0 RZ, [UR5], RZ ;  /* 0x000000ffffff79a7 */ /* 0x000fe20008100405 */
[C---:B------:R-:W-:Y:S01]  /*5d60*/  FFMA R4, R49.reuse, R48, R4 ;  /* 0x0000003031047223 */ /* 0x040fe20000000004 */
[----:B------:R-:W-:Y:S01]  /*5d70*/  FFMA R5, R49, R50, R5 ;  /* 0x0000003231057223 */ /* 0x000fe20000000005 */
[C---:B------:R-:W-:Y:S01]  /*5d80*/  FMUL R12, R47.reuse, R12 ;  /* 0x0000000c2f0c7220 */ /* 0x040fe20000400000 */
        /* <DEDUP_REMOVED lines=9> */
[----:B------:R-:W-:Y:S02]  /*5e20*/  HADD2.F32 R48, -RZ, R77.H1_H1 ;  /* 0x3000004dff307230 */ /* 0x000fe40000004100 */
[C---:B------:R-:W-:Y:S01]  /*5e30*/  FMUL R28, R47.reuse, R32 ;  /* 0x000000202f1c7220 */ /* 0x040fe20000400000 */
[C---:B------:R-:W-:Y:S01]  /*5e40*/  FMUL R29, R47.reuse, R33 ;  /* 0x000000212f1d7220 */ /* 0x040fe20000400000 */
[C---:B------:R-:W-:Y:S01]  /*5e50*/  FMUL R6, R47.reuse, R6 ;  /* 0x000000062f067220 */ /* 0x040fe20000400000 */
[C---:B------:R-:W-:Y:S01]  /*5e60*/  FMUL R7, R47.reuse, R7 ;  /* 0x000000072f077220 */ /* 0x040fe20000400000 */
[--C-:B------:R-:W-:Y:S02]  /*5e70*/  HADD2.F32 R55, -RZ, R57.reuse.H0_H0 ;  /* 0x20000039ff377230 */ /* 0x100fe40000004100 */
[----:B------:R-:W-:Y:S01]  /*5e80*/  FMUL R10, R47, R10 ;  /* 0x0000000a2f0a7220 */ /* 0x000fe20000400000 */
[C---:B------:R-:W-:Y:S01]  /*5e90*/  FFMA R6, R49.reuse, R51, R6 ;  /* 0x0000003331067223 */ /* 0x040fe20000000006 */
[----:B------:R-:W-:Y:S02]  /*5ea0*/  HADD2.F32 R56, -RZ, R57.H1_H1 ;  /* 0x30000039ff387230 */ /* 0x000fe40000004100 */
[C---:B------:R-:W-:Y:S01]  /*5eb0*/  FFMA R7, R49.reuse, R52, R7 ;  /* 0x0000003431077223 */ /* 0x040fe20000000007 */
[C---:B------:R-:W-:Y:S01]  /*5ec0*/  FFMA R8, R49.reuse, R53, R8 ;  /* 0x0000003531087223 */ /* 0x040fe20000000008 */
[C---:B------:R-:W-:Y:S01]  /*5ed0*/  FFMA R9, R49.reuse, R54, R9 ;  /* 0x0000003631097223 */ /* 0x040fe20000000009 */
[----:B------:R-:W-:Y:S02]  /*5ee0*/  HADD2.F32 R57, -RZ, R61.H0_H0 ;  /* 0x2000003dff397230 */ /* 0x000fe40000004100 */
[----:B------:R-:W-:Y:S01]  /*5ef0*/  FFMA R10, R49, R55, R10 ;  /* 0x00000037310a7223 */ /* 0x000fe2000000000a */
[----:B------:R-:W-:Y:S01]  /*5f00*/  F2FP.SATFINITE.E4M3.F32.PACK_AB_MERGE_C R92, R7, R6, RZ ;  /* 0x00000006075c723e */ /* 0x000fe200048070ff */
[----:B------:R-:W-:Y:S02]  /*5f10*/  HADD2.F32 R61, -RZ, R62.H0_H0 ;  /* 0x2000003eff3d7230 */ /* 0x000fe40000004100 */
[----:B------:R-:W-:Y:S01]  /*5f20*/  FMUL R11, R47, R11 ;  /* 0x0000000b2f0b7220 */ /* 0x000fe20000400000 */
[----:B------:R-:W-:Y:S01]  /*5f30*/  F2FP.F16.E4M3.UNPACK_B R64, R59.H1 ;  /* 0x0000003bff40723e */ /* 0x000fe200030006ff */
[----:B------:R-:W-:Y:S01]  /*5f40*/  HADD2.F32 R59, -RZ, R60.H0_H0 ;  /* 0x2000003cff3b7230 */ /* 0x000fe20000004100 */
[----:B------:R-:W-:Y:S01]  /*5f50*/  F2FP.SATFINITE.E4M3.F32.PACK_AB_MERGE_C R92, R5, R4, R92 ;  /* 0x00000004055c723e */ /* 0x000fe2000480705c */
[C---:B------:R-:W-:Y:S01]  /*5f60*/  FFMA R11, R49.reuse, R56, R11 ;  /* 0x00000038310b7223 */ /* 0x040fe2000000000b */
[C---:B------:R-:W-:Y:S01]  /*5f70*/  FFMA R12, R49.reuse, R57, R12 ;  /* 0x00000039310c7223 */ /* 0x040fe2000000000c */
[----:B------:R-:W-:Y:S01]  /*5f80*/  FFMA R13, R49, R58, R13 ;  /* 0x0000003a310d7223 */ /* 0x000fe2000000000d */
[----:B------:R-:W-:Y:S02]  /*5f90*/  HADD2.F32 R62, -RZ, R62.H1_H1 ;  /* 0x3000003eff3e7230 */ /* 0x000fe40000004100 */
[----:B------:R-:W-:Y:S01]  /*5fa0*/  FMUL R14, R47, R14 ;  /* 0x0000000e2f0e7220 */ /* 0x000fe20000400000 */
[----:B------:R-:W-:Y:S01]  /*5fb0*/  HADD2.F32 R60, -RZ, R60.H1_H1 ;  /* 0x3000003cff3c7230 */ /* 0x000fe20000004100 */
[----:B------:R-:W-:Y:S01]  /*5fc0*/  F2FP.SATFINITE.E4M3.F32.PACK_AB_MERGE_C R93, R11, R10, RZ ;  /* 0x0000000a0b5d723e */ /* 0x000fe200048070ff */
[----:B------:R-:W-:Y:S02]  /*5fd0*/  HADD2.F32 R51, -RZ, R77.H0_H0 ;  /* 0x2000004dff337230 */ /* 0x000fe40000004100 */
[----:B------:R-:W-:Y:S01]  /*5fe0*/  FFMA R14, R49, R59, R14 ;  /* 0x0000003b310e7223 */ /* 0x000fe2000000000e */
[----:B------:R-:W-:Y:S01]  /*5ff0*/  FMUL R15, R47, R15 ;  /* 0x0000000f2f0f7220 */ /* 0x000fe20000400000 */
[--C-:B------:R-:W-:Y:S01]  /*6000*/  HADD2.F32 R63, -RZ, R64.reuse.H0_H0 ;  /* 0x20000040ff3f7230 */ /* 0x100fe20000004100 */
[----:B------:R-:W-:Y:S01]  /*6010*/  F2FP.SATFINITE.E4M3.F32.PACK_AB_MERGE_C R93, R9, R8, R93 ;  /* 0x00000008095d723e */ /* 0x000fe2000480705d */
[----:B------:R-:W-:Y:S02]  /*6020*/  HADD2.F32 R64, -RZ, R64.H1_H1 ;  /* 0x30000040ff407230 */ /* 0x000fe40000004100 */
[C---:B------:R-:W-:Y:S01]  /*6030*/  FFMA R15, R49.reuse, R60, R15 ;  /* 0x0000003c310f7223 */ /* 0x040fe2000000000f */
[C---:B------:R-:W-:Y:S01]  /*6040*/  FFMA R16, R49.reuse, R61, R16 ;  /* 0x0000003d31107223 */ /* 0x040fe20000000010 */
[----:B------:R-:W-:Y:S01]  /*6050*/  FFMA R17, R49, R62, R17 ;  /* 0x0000003e31117223 */ /* 0x000fe20000000011 */
[C---:B------:R-:W-:Y:S01]  /*6060*/  FMUL R18, R47.reuse, R18 ;  /* 0x000000122f127220 */ /* 0x040fe20000400000 */
[C---:B------:R-:W-:Y:S01]  /*6070*/  FMUL R19, R47.reuse, R19 ;  /* 0x000000132f137220 */ /* 0x040fe20000400000 */
[--C-:B------:R-:W-:Y:S02]  /*6080*/  HADD2.F32 R66, -RZ, R68.reuse.H0_H0 ;  /* 0x20000044ff427230 */ /* 0x100fe40000004100 */
[----:B------:R-:W-:Y:S01]  /*6090*/  FMUL R3, R47, R22 ;  /* 0x000000162f037220 */ /* 0x000fe20000400000 */
[C---:B------:R-:W-:Y:S01]  /*60a0*/  FFMA R18, R49.reuse, R63, R18 ;  /* 0x0000003f31127223 */ /* 0x040fe20000000012 */
[----:B------:R-:W-:Y:S02]  /*60b0*/  HADD2.F32 R68, -RZ, R68.H1_H1 ;  /* 0x30000044ff447230 */ /* 0x000fe40000004100 */
[----:B------:R-:W-:Y:S01]  /*60c0*/  FFMA R19, R49, R64, R19 ;  /* 0x0000004031137223 */ /* 0x000fe20000000013 */
[----:B------:R-:W-:Y:S01]  /*60d0*/  FMUL R23, R47, R23 ;  /* 0x000000172f177220 */ /* 0x000fe20000400000 */
[C---:B------:R-:W-:Y:S01]  /*60e0*/  FFMA R0, R49.reuse, R65, R0 ;  /* 0x0000004131007223 */ /* 0x040fe20000000000 */
[C---:B------:R-:W-:Y:S01]  /*60f0*/  FFMA R2, R49.reuse, R67, R2 ;  /* 0x0000004331027223 */ /* 0x040fe20000000002 */
[--C-:B------:R-:W-:Y:S02]  /*6100*/  HADD2.F32 R71, -RZ, R72.reuse.H0_H0 ;  /* 0x20000048ff477230 */ /* 0x100fe40000004100 */
[----:B------:R-:W-:Y:S01]  /*6110*/  FFMA R3, R49, R66, R3 ;  /* 0x0000004231037223 */ /* 0x000fe20000000003 */
[----:B------:R-:W-:Y:S02]  /*6120*/  HADD2.F32 R72, -RZ, R72.H1_H1 ;  /* 0x30000048ff487230 */ /* 0x000fe40000004100 */
[----:B------:R-:W-:Y:S01]  /*6130*/  FMUL R22, R47, R26 ;  /* 0x0000001a2f167220 */ /* 0x000fe20000400000 */
        /* <DEDUP_REMOVED lines=18> */
[----:B------:R-:W-:Y:S01]  /*6260*/  F2FP.SATFINITE.E4M3.F32.PACK_AB_MERGE_C R94, R15, R14, RZ ;  /* 0x0000000e0f5e723e */ /* 0x000fe200048070ff */
[----:B------:R-:W-:Y:S01]  /*6270*/  FFMA R28, R49, R51, R28 ;  /* 0x00000033311c7223 */ /* 0x000fe2000000001c */
[----:B------:R-:W-:Y:S01]  /*6280*/  F2FP.SATFINITE.E4M3.F32.PACK_AB_MERGE_C R95, R19, R18, RZ ;  /* 0x00000012135f723e */ /* 0x000fe200048070ff */
[C---:B------:R-:W-:Y:S01]  /*6290*/  FFMA R29, R49.reuse, R48, R29 ;  /* 0x00000030311d7223 */ /* 0x040fe2000000001d */
[C---:B------:R-:W-:Y:S01]  /*62a0*/  FFMA R30, R49.reuse, R77, R30 ;  /* 0x0000004d311e7223 */ /* 0x040fe2000000001e */
[----:B------:R-:W-:Y:S01]  /*62b0*/  FFMA R35, R49, R50, R35 ;  /* 0x0000003231237223 */ /* 0x000fe20000000023 */
[----:B------:R-:W-:Y:S02]  /*62c0*/  F2FP.SATFINITE.E4M3.F32.PACK_AB_MERGE_C R94, R13, R12, R94 ;  /* 0x0000000c0d5e723e */ /* 0x000fe4000480705e */
[----:B------:R-:W-:Y:S02]  /*62d0*/  F2FP.SATFINITE.E4M3.F32.PACK_AB_MERGE_C R95, R17, R16, R95 ;  /* 0x00000010115f723e */ /* 0x000fe4000480705f */
[----:B------:R-:W-:Y:S02]  /*62e0*/  F2FP.SATFINITE.E4M3.F32.PACK_AB_MERGE_C R113, R23, R3, RZ ;  /* 0x000000031771723e */ /* 0x000fe400048070ff */
[----:B------:R-:W-:Y:S01]  /*62f0*/  F2FP.SATFINITE.E4M3.F32.PACK_AB_MERGE_C R114, R27, R22, RZ ;  /* 0x000000161b72723e */ /* 0x000fe200048070ff */
[----:B------:R1:W-:Y:S01]  /*6300*/  STS.128 [R103+UR43+0x1200], R92 ;  /* 0x0012005c67007988 */ /* 0x0003e20008000c2b */
[----:B------:R-:W-:Y:S02]  /*6310*/  F2FP.SATFINITE.E4M3.F32.PACK_AB_MERGE_C R116, R31, R26, RZ ;  /* 0x0000001a1f74723e */ /* 0x000fe400048070ff */
[----:B------:R-:W-:Y:S02]  /*6320*/  F2FP.SATFINITE.E4M3.F32.PACK_AB_MERGE_C R117, R35, R30, RZ ;  /* 0x0000001e2375723e */ /* 0x000fe400048070ff */
[----:B------:R-:W-:Y:S02]  /*6330*/  F2FP.SATFINITE.E4M3.F32.PACK_AB_MERGE_C R112, R2, R0, R113 ;  /* 0x000000000270723e */ /* 0x000fe40004807071 */
[----:B------:R-:W-:Y:S02]  /*6340*/  F2FP.SATFINITE.E4M3.F32.PACK_AB_MERGE_C R113, R21, R20, R114 ;  /* 0x000000141571723e */ /* 0x000fe40004807072 */
[----:B------:R-:W-:Y:S02]  /*6350*/  F2FP.SATFINITE.E4M3.F32.PACK_AB_MERGE_C R114, R25, R24, R116 ;  /* 0x000000181972723e */ /* 0x000fe40004807074 */
[----:B------:R-:W-:Y:S02]  /*6360*/  F2FP.SATFINITE.E4M3.F32.PACK_AB_MERGE_C R115, R29, R28, R117 ;  /* 0x0000001c1d73723e */ /* 0x000fe40004807075 */
[----:B------:R-:W-:Y:S03]  /*6370*/  IADD3 R116, PT, PT, R44, 0x1, RZ ;  /* 0x000000012c747810 */ /* 0x000fe60007ffe0ff */
[----:B------:R1:W-:Y:S01]  /*6380*/  STS.128 [R102+0x1010], R112 ;  /* 0x0010107066007388 */ /* 0x0003e20000000c00 */
[----:B------:R-:W-:Y:S01]  /*6390*/  @!PT LDS RZ, [RZ] ;  /* 0x00000000fffff984 */ /* 0x000fe20000000800 */
[----:B------:R-:W-:Y:S01]  /*63a0*/  @!PT LDS RZ, [RZ] ;  /* 0x00000000fffff984 */ /* 0x000fe20000000800 */
[----:B------:R-:W-:Y:S01]  /*63b0*/  @!PT LDS RZ, [RZ] ;  /* 0x00000000fffff984 */ /* 0x000fe20000000800 */
[----:B------:R-:W-:Y:S01]  /*63c0*/  @!PT LDS RZ, [RZ] ;  /* 0x00000000fffff984 */ /* 0x000fe20000000800 */
[----:B------:R3:W-:Y:S07]  /*63d0*/  MEMBAR.ALL.CTA ;  /* 0x0000000000007992 */ /* 0x0007ee0000008000 */
[----:B---3--:R-:W3:Y:S02]  /*63e0*/  FENCE.VIEW.ASYNC.S ;  /* 0x00000000000073c6 */ /* 0x008ee40000000000 */
[----:B---3--:R-:W-:Y:S06]  /*63f0*/  BAR.SYNC.DEFER_BLOCKING 0x1, 0x80 ;  /* 0x0042000000007b1d */ /* 0x008fec0000010000 */
[----:B------:R-:W-:Y:S05]  /*6400*/  @P0 BRA `(.L_x_95) ;  /* 0x0000000000340947 */ /* 0x000fea0003800000 */
[----:B------:R-:W-:Y:S01]  /*6410*/  UIADD3 UR12, UPT, UPT, UR43, 0x1200, URZ ;  /* 0x000012002b0c7890 */ /* 0x000fe2000fffe0ff */
[----:B------:R-:W-:Y:S01]  /*6420*/  R2UR UR9, R91 ;  /* 0x000000005b0972ca */ /* 0x000fe200000e0000 */
[----:B------:R-:W-:Y:S01]  /*6430*/  UIADD3 UR10, UP0, UPT, UR46, 0x680, URZ ;  /* 0x000006802e0a7890 */ /* 0x000fe2000ff1e0ff */
[----:B------:R-:W-:Y:S01]  /*6440*/  R2UR UR8, R97 ;  /* 0x00000000610872ca */ /* 0x000fe200000e0000 */
[----:B------:R-:W-:Y:S02]  /*6450*/  UMOV UR7, UR36 ;  /* 0x0000002400077c82 */ /* 0x000fe40008000000 */
[----:B------:R-:W-:Y:S01]  /*6460*/  IMAD.U32 R109, RZ, RZ, UR12 ;  /* 0x0000000cff6d7e24 */ /* 0x000fe2000f8e00ff */
[----:B------:R-:W-:Y:S04]  /*6470*/  UIADD3.X UR11, UPT, UPT, URZ, UR47, URZ, UP0, !UPT ;  /* 0x0000002fff0b7290 */ /* 0x000fe800087fe4ff */
[----:B------:R-:W-:Y:S03]  /*6480*/  R2UR UR4, R109 ;  /* 0x000000006d0472ca */ /* 0x000fe600000e0000 */
[----:B------:R-:W-:Y:S02]  /*6490*/  USHF.L.U32 UR5, UR9, 0x6, URZ ;  /* 0x0000000609057899 */ /* 0x000fe400080006ff */
[----:B------:R-:W-:Y:S09]  /*64a0*/  USHF.L.U32 UR6, UR8, 0x6, URZ ;  /* 0x0000000608067899 */ /* 0x000ff200080006ff */
[----:B------:R3:W-:Y:S01]  /*64b0*/  UTMASTG.3D [UR4], [UR10] ;  /* 0x000000040a0073b5 */ /* 0x0007e20008010000 */
[----:B------:R0:W-:Y:S01]  /*64c0*/  UTMACMDFLUSH ;  /* 0x00000000000079b7 */ /* 0x0001e20000000000 */
[----:B---3--:R-:W-:Y:S04]  /*64d0*/  DEPBAR.LE SB0, 0x0 ;  /* 0x000080000000791a */ /* 0x008fe80000000000 */
.L_x_95:
[----:B------:R-:W-:Y:S05]  /*64e0*/  BSYNC.RECONVERGENT B0 ;  /* 0x0000000000007941 */ /* 0x000fea0003800200 */
.L_x_94:
[----:B------:R-:W-:Y:S01]  /*64f0*/  BAR.SYNC.DEFER_BLOCKING 0x1, 0x80 ;  /* 0x0042000000007b1d */ /* 0x000fe20000010000 */
[----:B------:R-:W-:Y:S01]  /*6500*/  ISETP.NE.AND P2, PT, R110, RZ, PT ;  /* 0x000000ff6e00720c */ /* 0x000fe20003f45270 */
[----:B------:R-:W-:Y:S01]  /*6510*/  IMAD.IADD R91, R43, 0x1, R79 ;  /* 0x000000012b5b7824 */ /* 0x000fe200078e024f */
[----:B------:R-:W-:Y:S01]  /*6520*/  ISETP.NE.AND P0, PT, R111, 0x2, PT ;  /* 0x000000026f00780c */ /* 0x000fe20003f05270 */
[----:B------:R-:W-:Y:S01]  /*6530*/  IMAD.IADD R97, R45, 0x1, R90 ;  /* 0x000000012d617824 */ /* 0x000fe200078e025a */
[----:B------:R-:W-:Y:S02]  /*6540*/  ISETP.NE.AND P1, PT, R116, 0x4, PT ;  /* 0x000000047400780c */ /* 0x000fe40003f25270 */
[----:B------:R-:W-:Y:S02]  /*6550*/  SEL R0, RZ, 0x1, P0 ;  /* 0x00000001ff007807 */ /* 0x000fe40000000000 */
[----:B------:R-:W-:Y:S02]  /*6560*/  SEL R3, RZ, 0x1, P1 ;  /* 0x00000001ff037807 */ /* 0x000fe40000800000 */
[----:B------:R-:W-:Y:S02]  /*6570*/  LOP3.LUT R107, R107, R0, RZ, 0x3c, !PT ;  /* 0x000000006b6b7212 */ /* 0x000fe400078e3cff */
[----:B------:R-:W-:Y:S02]  /*6580*/  LOP3.LUT R108, R108, R3, RZ, 0x3c, !PT ;  /* 0x000000036c6c7212 */ /* 0x000fe400078e3cff */
[----:B------:R-:W-:Y:S02]  /*6590*/  @P2 R2UR UR36, R105 ;  /* 0x00000000692422ca */ /* 0x000fe400000e0000 */
[----:B------:R-:W-:Y:S02]  /*65a0*/  SEL R111, R111, RZ, P0 ;  /* 0x000000ff6f6f7207 */ /* 0x000fe40000000000 */
[----:B------:R-:W-:Y:S01]  /*65b0*/  SEL R44, R116, RZ, P1 ;  /* 0x000000ff742c7207 */ /* 0x000fe20000800000 */
[----:B------:R-:W-:Y:S10]  /*65c0*/  @P2 BRA `(.L_x_96) ;  /* 0xffffffe400842947 */ /* 0x000ff4000383ffff */
[----:B------:R-:W-:Y:S05]  /*65d0*/  EXIT ;  /* 0x000000000000794d */ /* 0x000fea0003800000 */
.L_x_19:
[----:B--2---:R2:W1:Y:S02]  /*65e0*/  SYNCS.PHASECHK.TRANS64.TRYWAIT P0, [R3+URZ+0xf0], R2 ;  /* 0x0000f002030075a7 */ /* 0x00446400080011ff */
[----:B-1----:R-:W-:Y:S05]  /*65f0*/  @!P0 NANOSLEEP.SYNCS 0x989680 ;  /* 0x009896800000895d */ /* 0x002fea0003900000 */
[----:B------:R-:W1:Y:S02]  /*6600*/  @!P0 SYNCS.PHASECHK.TRANS64 P0, [R3+URZ+0xf0], R2 ;  /* 0x0000f002030085a7 */ /* 0x000e6400080010ff */
[----:B-1----:R-:W-:Y:S05]  /*6610*/  @!P0 BRA `(.L_x_19) ;  /* 0xfffffffc00f08947 */ /* 0x002fea000383ffff */
[----:B------:R-:W-:Y:S05]  /*6620*/  BRA `(.L_x_97) ;  /* 0xffffffac00e47947 */ /* 0x000fea000383ffff */
.L_x_22:
[----:B-1----:R-:W-:-:S07]  /*6630*/  MOV R2, UR33 ;  /* 0x0000002100027c02 */ /* 0x002fce0008000f00 */
.L_x_98:
[----:B-1----:R1:W2:Y:S02]  /*6640*/  SYNCS.PHASECHK.TRANS64.TRYWAIT P0, [R2+URZ+0x30], R5 ;  /* 0x00003005020075a7 */ /* 0x0022a400080011ff */
[----:B--2---:R-:W-:Y:S05]  /*6650*/  @!P0 NANOSLEEP.SYNCS 0x989680 ;  /* 0x009896800000895d */ /* 0x004fea0003900000 */
[----:B------:R-:W2:Y:S02]  /*6660*/  @!P0 SYNCS.PHASECHK.TRANS64 P0, [R2+URZ+0x30], R5 ;  /* 0x00003005020085a7 */ /* 0x000ea400080010ff */
[----:B--2---:R-:W-:Y:S05]  /*6670*/  @!P0 BRA `(.L_x_98) ;  /* 0xfffffffc00f08947 */ /* 0x004fea000383ffff */
[----:B------:R-:W-:Y:S05]  /*6680*/  BRA `(.L_x_21) ;  /* 0xffffffb000347947 */ /* 0x000fea000383ffff */
.L_x_28:
[----:B-1----:R-:W-:-:S07]  /*6690*/  MOV R2, UR33 ;  /* 0x0000002100027c02 */ /* 0x002fce0008000f00 */
.L_x_99:
[----:B-1----:R1:W2:Y:S02]  /*66a0*/  SYNCS.PHASECHK.TRANS64.TRYWAIT P0, [R2+URZ+0x30], R5 ;  /* 0x00003005020075a7 */ /* 0x0022a400080011ff */
[----:B--2---:R-:W-:Y:S05]  /*66b0*/  @!P0 NANOSLEEP.SYNCS 0x989680 ;  /* 0x009896800000895d */ /* 0x004fea0003900000 */
[----:B------:R-:W2:Y:S02]  /*66c0*/  @!P0 SYNCS.PHASECHK.TRANS64 P0, [R2+URZ+0x30], R5 ;  /* 0x00003005020085a7 */ /* 0x000ea400080010ff */
[----:B--2---:R-:W-:Y:S05]  /*66d0*/  @!P0 BRA `(.L_x_99) ;  /* 0xfffffffc00f08947 */ /* 0x004fea000383ffff */
[----:B------:R-:W-:Y:S05]  /*66e0*/  BRA `(.L_x_27) ;  /* 0xffffffb400087947 */ /* 0x000fea000383ffff */
.L_x_32:
[----:B-1----:R1:W2:Y:S02]  /*66f0*/  SYNCS.PHASECHK.TRANS64.TRYWAIT P0, [R2+URZ+0x80], R3 ;  /* 0x00008003020075a7 */ /* 0x0022a400080011ff */
[----:B--2---:R-:W-:Y:S05]  /*6700*/  @!P0 NANOSLEEP.SYNCS 0x989680 ;  /* 0x009896800000895d */ /* 0x004fea0003900000 */
[----:B------:R-:W2:Y:S02]  /*6710*/  @!P0 SYNCS.PHASECHK.TRANS64 P0, [R2+URZ+0x80], R3 ;  /* 0x00008003020085a7 */ /* 0x000ea400080010ff */
[----:B--2---:R-:W-:Y:S05]  /*6720*/  @!P0 BRA `(.L_x_32) ;  /* 0xfffffffc00f08947 */ /* 0x004fea000383ffff */
[----:B------:R-:W-:Y:S05]  /*6730*/  BRA `(.L_x_100) ;  /* 0xffffffb400bc7947 */ /* 0x000fea000383ffff */
.L_x_36:
[----:B----4-:R-:W-:-:S07]  /*6740*/  MOV R0, UR5 ;  /* 0x0000000500007c02 */ /* 0x010fce0008000f00 */
.L_x_101:
[----:B-1----:R1:W2:Y:S02]  /*6750*/  SYNCS.PHASECHK.TRANS64.TRYWAIT P0, [R0+URZ], R3 ;  /* 0x00000003000075a7 */ /* 0x0022a400080011ff */
[----:B--2---:R-:W-:Y:S05]  /*6760*/  @!P0 NANOSLEEP.SYNCS 0x989680 ;  /* 0x009896800000895d */ /* 0x004fea0003900000 */
[----:B------:R-:W2:Y:S02]  /*6770*/  @!P0 SYNCS.PHASECHK.TRANS64 P0, [R0+URZ], R3 ;  /* 0x00000003000085a7 */ /* 0x000ea400080010ff */
[----:B--2---:R-:W-:Y:S05]  /*6780*/  @!P0 BRA `(.L_x_101) ;  /* 0xfffffffc00f08947 */ /* 0x004fea000383ffff */
[----:B------:R-:W-:Y:S05]  /*6790*/  BRA `(.L_x_102) ;  /* 0xffffffbc002c7947 */ /* 0x000fea000383ffff */
.L_x_37:
[----:B----4-:R-:W-:-:S07]  /*67a0*/  MOV R0, UR5 ;  /* 0x0000000500007c02 */ /* 0x010fce0008000f00 */
.L_x_103:
[----:B-1----:R1:W2:Y:S02]  /*67b0*/  SYNCS.PHASECHK.TRANS64.TRYWAIT P0, [R0+URZ], R3 ;  /* 0x00000003000075a7 */ /* 0x0022a400080011ff */
[----:B--2---:R-:W-:Y:S05]  /*67c0*/  @!P0 NANOSLEEP.SYNCS 0x989680 ;  /* 0x009896800000895d */ /* 0x004fea0003900000 */
[----:B------:R-:W2:Y:S02]  /*67d0*/  @!P0 SYNCS.PHASECHK.TRANS64 P0, [R0+URZ], R3 ;  /* 0x00000003000085a7 */ /* 0x000ea400080010ff */
[----:B--2---:R-:W-:Y:S05]  /*67e0*/  @!P0 BRA `(.L_x_103) ;  /* 0xfffffffc00f08947 */ /* 0x004fea000383ffff */
[----:B------:R-:W-:Y:S05]  /*67f0*/  BRA `(.L_x_104) ;  /* 0xffffffbc00387947 */ /* 0x000fea000383ffff */
.L_x_38:
[----:B----4-:R-:W-:-:S07]  /*6800*/  MOV R0, UR5 ;  /* 0x0000000500007c02 */ /* 0x010fce0008000f00 */
.L_x_105:
[----:B-1----:R1:W2:Y:S02]  /*6810*/  SYNCS.PHASECHK.TRANS64.TRYWAIT P0, [R0+URZ], R3 ;  /* 0x00000003000075a7 */ /* 0x0022a400080011ff */
[----:B--2---:R-:W-:Y:S05]  /*6820*/  @!P0 NANOSLEEP.SYNCS 0x989680 ;  /* 0x009896800000895d */ /* 0x004fea0003900000 */
[----:B------:R-:W2:Y:S02]  /*6830*/  @!P0 SYNCS.PHASECHK.TRANS64 P0, [R0+URZ], R3 ;  /* 0x00000003000085a7 */ /* 0x000ea400080010ff */
[----:B--2---:R-:W-:Y:S05]  /*6840*/  @!P0 BRA `(.L_x_105) ;  /* 0xfffffffc00f08947 */ /* 0x004fea000383ffff */
[----:B------:R-:W-:Y:S05]  /*6850*/  BRA `(.L_x_106) ;  /* 0xffffffbc00447947 */ /* 0x000fea000383ffff */
.L_x_39:
[----:B----4-:R-:W-:-:S07]  /*6860*/  MOV R0, UR5 ;  /* 0x0000000500007c02 */ /* 0x010fce0008000f00 */
.L_x_107:
[----:B-1----:R1:W2:Y:S02]  /*6870*/  SYNCS.PHASECHK.TRANS64.TRYWAIT P0, [R0+URZ], R3 ;  /* 0x00000003000075a7 */ /* 0x0022a400080011ff */
[----:B--2---:R-:W-:Y:S05]  /*6880*/  @!P0 NANOSLEEP.SYNCS 0x989680 ;  /* 0x009896800000895d */ /* 0x004fea0003900000 */
[----:B------:R-:W2:Y:S02]  /*6890*/  @!P0 SYNCS.PHASECHK.TRANS64 P0, [R0+URZ], R3 ;  /* 0x00000003000085a7 */ /* 0x000ea400080010ff */
[----:B--2---:R-:W-:Y:S05]  /*68a0*/  @!P0 BRA `(.L_x_107) ;  /* 0xfffffffc00f08947 */ /* 0x004fea000383ffff */
[----:B------:R-:W-:Y:S05]  /*68b0*/  BRA `(.L_x_108) ;  /* 0xffffffbc00507947 */ /* 0x000fea000383ffff */
.L_x_40:
[----:B----4-:R-:W-:-:S07]  /*68c0*/  MOV R0, UR5 ;  /* 0x0000000500007c02 */ /* 0x010fce0008000f00 */
.L_x_109:
[----:B-1----:R1:W2:Y:S02]  /*68d0*/  SYNCS.PHASECHK.TRANS64.TRYWAIT P0, [R0+URZ], R3 ;  /* 0x00000003000075a7 */ /* 0x0022a400080011ff */
[----:B--2---:R-:W-:Y:S05]  /*68e0*/  @!P0 NANOSLEEP.SYNCS 0x989680 ;  /* 0x009896800000895d */ /* 0x004fea0003900000 */
[----:B------:R-:W2:Y:S02]  /*68f0*/  @!P0 SYNCS.PHASECHK.TRANS64 P0, [R0+URZ], R3 ;  /* 0x00000003000085a7 */ /* 0x000ea400080010ff */
[----:B--2---:R-:W-:Y:S05]  /*6900*/  @!P0 BRA `(.L_x_109) ;  /* 0xfffffffc00f08947 */ /* 0x004fea000383ffff */
[----:B------:R-:W-:Y:S05]  /*6910*/  BRA `(.L_x_110) ;  /* 0xffffffbc005c7947 */ /* 0x000fea000383ffff */
.L_x_43:
[----:B-1----:R1:W2:Y:S02]  /*6920*/  SYNCS.PHASECHK.TRANS64.TRYWAIT P0, [R0+URZ+0xe0], R5 ;  /* 0x0000e005000075a7 */ /* 0x0022a400080011ff */
[----:B--2---:R-:W-:Y:S05]  /*6930*/  @!P0 NANOSLEEP.SYNCS 0x989680 ;  /* 0x009896800000895d */ /* 0x004fea0003900000 */
[----:B------:R-:W2:Y:S02]  /*6940*/  @!P0 SYNCS.PHASECHK.TRANS64 P0, [R0+URZ+0xe0], R5 ;  /* 0x0000e005000085a7 */ /* 0x000ea400080010ff */
[----:B--2---:R-:W-:Y:S05]  /*6950*/  @!P0 BRA `(.L_x_43) ;  /* 0xfffffffc00f08947 */ /* 0x004fea000383ffff */
[----:B------:R-:W-:Y:S05]  /*6960*/  BRA `(.L_x_111) ;  /* 0xffffffbc00b87947 */ /* 0x000fea000383ffff */
.L_x_44:
[----:B------:R-:W-:-:S07]  /*6970*/  MOV R0, UR5 ;  /* 0x0000000500007c02 */ /* 0x000fce0008000f00 */
.L_x_112:
[----:B-1----:R1:W2:Y:S02]  /*6980*/  SYNCS.PHASECHK.TRANS64.TRYWAIT P0, [R0+URZ+0x90], R5 ;  /* 0x00009005000075a7 */ /* 0x0022a400080011ff */
[----:B--2---:R-:W-:Y:S05]  /*6990*/  @!P0 NANOSLEEP.SYNCS 0x989680 ;  /* 0x009896800000895d */ /* 0x004fea0003900000 */
[----:B------:R-:W2:Y:S02]  /*69a0*/  @!P0 SYNCS.PHASECHK.TRANS64 P0, [R0+URZ+0x90], R5 ;  /* 0x00009005000085a7 */ /* 0x000ea400080010ff */
[----:B--2---:R-:W-:Y:S05]  /*69b0*/  @!P0 BRA `(.L_x_112) ;  /* 0xfffffffc00f08947 */ /* 0x004fea000383ffff */
[----:B------:R-:W-:Y:S05]  /*69c0*/  BRA `(.L_x_113) ;  /* 0xffffffbc00c87947 */ /* 0x000fea000383ffff */
.L_x_45:
[----:B-1----:R1:W2:Y:S02]  /*69d0*/  SYNCS.PHASECHK.TRANS64.TRYWAIT P1, [R0+URZ+0x80], R5 ;  /* 0x00008005000075a7 */ /* 0x0022a400080211ff */
[----:B--2---:R-:W-:Y:S05]  /*69e0*/  @!P1 NANOSLEEP.SYNCS 0x989680 ;  /* 0x009896800000995d */ /* 0x004fea0003900000 */
[----:B------:R-:W2:Y:S02]  /*69f0*/  @!P1 SYNCS.PHASECHK.TRANS64 P1, [R0+URZ+0x80], R5 ;  /* 0x00008005000095a7 */ /* 0x000ea400080210ff */
[----:B--2---:R-:W-:Y:S05]  /*6a00*/  @!P1 BRA `(.L_x_45) ;  /* 0xfffffffc00f09947 */ /* 0x004fea000383ffff */
[----:B------:R-:W-:Y:S05]  /*6a10*/  BRA `(.L_x_114) ;  /* 0xffffffbc00f87947 */ /* 0x000fea000383ffff */
.L_x_48:
[----:B------:R-:W-:-:S07]  /*6a20*/  MOV R0, UR5 ;  /* 0x0000000500007c02 */ /* 0x000fce0008000f00 */
.L_x_115:
[----:B-1----:R1:W2:Y:S02]  /*6a30*/  SYNCS.PHASECHK.TRANS64.TRYWAIT P0, [R0+URZ+0x90], R3 ;  /* 0x00009003000075a7 */ /* 0x0022a400080011ff */
[----:B--2---:R-:W-:Y:S05]  /*6a40*/  @!P0 NANOSLEEP.SYNCS 0x989680 ;  /* 0x009896800000895d */ /* 0x004fea0003900000 */
[----:B------:R-:W2:Y:S02]  /*6a50*/  @!P0 SYNCS.PHASECHK.TRANS64 P0, [R0+URZ+0x90], R3 ;  /* 0x00009003000085a7 */ /* 0x000ea400080010ff */
[----:B--2---:R-:W-:Y:S05]  /*6a60*/  @!P0 BRA `(.L_x_115) ;  /* 0xfffffffc00f08947 */ /* 0x004fea000383ffff */
[----:B------:R-:W-:Y:S05]  /*6a70*/  BRA `(.L_x_47) ;  /* 0xffffffc0004c7947 */ /* 0x000fea000383ffff */
.L_x_55:
[----:B-1----:R1:W2:Y:S02]  /*6a80*/  SYNCS.PHASECHK.TRANS64.TRYWAIT P1, [R0+URZ+0x80], R5 ;  /* 0x00008005000075a7 */ /* 0x0022a400080211ff */
[----:B--2---:R-:W-:Y:S05]  /*6a90*/  @!P1 NANOSLEEP.SYNCS 0x989680 ;  /* 0x009896800000995d */ /* 0x004fea0003900000 */
[----:B------:R-:W2:Y:S02]  /*6aa0*/  @!P1 SYNCS.PHASECHK.TRANS64 P1, [R0+URZ+0x80], R5 ;  /* 0x00008005000095a7 */ /* 0x000ea400080210ff */
[----:B--2---:R-:W-:Y:S05]  /*6ab0*/  @!P1 BRA `(.L_x_55) ;  /* 0xfffffffc00f09947 */ /* 0x004fea000383ffff */
[----:B------:R-:W-:Y:S05]  /*6ac0*/  BRA `(.L_x_116) ;  /* 0xffffffc400dc7947 */ /* 0x000fea000383ffff */
.L_x_56:
[----:B------:R-:W-:-:S07]  /*6ad0*/  MOV R3, UR6 ;  /* 0x0000000600037c02 */ /* 0x000fce0008000f00 */
.L_x_117:
[----:B-1----:R1:W2:Y:S02]  /*6ae0*/  SYNCS.PHASECHK.TRANS64.TRYWAIT P0, [R3+URZ+0xc0], R0 ;  /* 0x0000c000030075a7 */ /* 0x0022a400080011ff */
[----:B--2---:R-:W-:Y:S05]  /*6af0*/  @!P0 NANOSLEEP.SYNCS 0x989680 ;  /* 0x009896800000895d */ /* 0x004fea0003900000 */
[----:B------:R-:W2:Y:S02]  /*6b00*/  @!P0 SYNCS.PHASECHK.TRANS64 P0, [R3+URZ+0xc0], R0 ;  /* 0x0000c000030085a7 */ /* 0x000ea400080010ff */
[----:B--2---:R-:W-:Y:S05]  /*6b10*/  @!P0 BRA `(.L_x_117) ;  /* 0xfffffffc00f08947 */ /* 0x004fea000383ffff */
[----:B------:R-:W-:Y:S05]  /*6b20*/  BRA `(.L_x_118) ;  /* 0xffffffc8002c7947 */ /* 0x000fea000383ffff */
.L_x_59:
[----:B------:R-:W-:Y:S07]  /*6b30*/  MOV R0, UR11 ;  /* 0x0000000b00007c02 */ /* 0x000fee0008000f00 */
.L_x_119:
[----:B-1----:R1:W2:Y:S02]  /*6b40*/  SYNCS.PHASECHK.TRANS64.TRYWAIT P0, [R0+URZ], R3 ;  /* 0x00000003000075a7 */ /* 0x0022a400080011ff */
[----:B--2---:R-:W-:Y:S05]  /*6b50*/  @!P0 NANOSLEEP.SYNCS 0x989680 ;  /* 0x009896800000895d */ /* 0x004fea0003900000 */
[----:B------:R-:W2:Y:S02]  /*6b60*/  @!P0 SYNCS.PHASECHK.TRANS64 P0, [R0+URZ], R3 ;  /* 0x00000003000085a7 */ /* 0x000ea400080010ff */
[----:B--2---:R-:W-:Y:S05]  /*6b70*/  @!P0 BRA `(.L_x_119) ;  /* 0xfffffffc00f08947 */ /* 0x004fea000383ffff */
[----:B------:R-:W-:Y:S05]  /*6b80*/  BRA `(.L_x_58) ;  /* 0xffffffc800487947 */ /* 0x000fea000383ffff */
.L_x_62:
[----:B------:R-:W-:-:S07]  /*6b90*/  MOV R0, UR6 ;  /* 0x0000000600007c02 */ /* 0x000fce0008000f00 */
.L_x_120:
[----:B--2---:R2:W4:Y:S02]  /*6ba0*/  SYNCS.PHASECHK.TRANS64.TRYWAIT P0, [R0+URZ], R3 ;  /* 0x00000003000075a7 */ /* 0x00452400080011ff */
[----:B----4-:R-:W-:Y:S05]  /*6bb0*/  @!P0 NANOSLEEP.SYNCS 0x989680 ;  /* 0x009896800000895d */ /* 0x010fea0003900000 */
[----:B------:R-:W4:Y:S02]  /*6bc0*/  @!P0 SYNCS.PHASECHK.TRANS64 P0, [R0+URZ], R3 ;  /* 0x00000003000085a7 */ /* 0x000f2400080010ff */
[----:B----4-:R-:W-:Y:S05]  /*6bd0*/  @!P0 BRA `(.L_x_120) ;  /* 0xfffffffc00f08947 */ /* 0x010fea000383ffff */
[----:B------:R-:W-:Y:S05]  /*6be0*/  BRA `(.L_x_121) ;  /* 0xffffffcc00747947 */ /* 0x000fea000383ffff */
.L_x_63:
[----:B------:R-:W-:-:S07]  /*6bf0*/  MOV R0, UR6 ;  /* 0x0000000600007c02 */ /* 0x000fce0008000f00 */
.L_x_122:
[----:B-1----:R1:W2:Y:S02]  /*6c00*/  SYNCS.PHASECHK.TRANS64.TRYWAIT P0, [R0+URZ], R3 ;  /* 0x00000003000075a7 */ /* 0x0022a400080011ff */
[----:B--2---:R-:W-:Y:S05]  /*6c10*/  @!P0 NANOSLEEP.SYNCS 0x989680 ;  /* 0x009896800000895d */ /* 0x004fea0003900000 */
[----:B------:R-:W2:Y:S02]  /*6c20*/  @!P0 SYNCS.PHASECHK.TRANS64 P0, [R0+URZ], R3 ;  /* 0x00000003000085a7 */ /* 0x000ea400080010ff */
[----:B--2---:R-:W-:Y:S05]  /*6c30*/  @!P0 BRA `(.L_x_122) ;  /* 0xfffffffc00f08947 */ /* 0x004fea000383ffff */
[----:B------:R-:W-:Y:S05]  /*6c40*/  BRA `(.L_x_123) ;  /* 0xffffffcc00807947 */ /* 0x000fea000383ffff */
.L_x_64:
[----:B------:R-:W-:-:S07]  /*6c50*/  MOV R0, UR6 ;  /* 0x0000000600007c02 */ /* 0x000fce0008000f00 */
.L_x_124:
[----:B-1----:R1:W2:Y:S02]  /*6c60*/  SYNCS.PHASECHK.TRANS64.TRYWAIT P0, [R0+URZ], R3 ;  /* 0x00000003000075a7 */ /* 0x0022a400080011ff */
[----:B--2---:R-:W-:Y:S05]  /*6c70*/  @!P0 NANOSLEEP.SYNCS 0x989680 ;  /* 0x009896800000895d */ /* 0x004fea0003900000 */
[----:B------:R-:W2:Y:S02]  /*6c80*/  @!P0 SYNCS.PHASECHK.TRANS64 P0, [R0+URZ], R3 ;  /* 0x00000003000085a7 */ /* 0x000ea400080010ff */
[----:B--2---:R-:W-:Y:S05]  /*6c90*/  @!P0 BRA `(.L_x_124) ;  /* 0xfffffffc00f08947 */ /* 0x004fea000383ffff */
[----:B------:R-:W-:Y:S05]  /*6ca0*/  BRA `(.L_x_125) ;  /* 0xffffffcc008c7947 */ /* 0x000fea000383ffff */
.L_x_65:
[----:B------:R-:W-:-:S07]  /*6cb0*/  MOV R0, UR7 ;  /* 0x0000000700007c02 */ /* 0x000fce0008000f00 */
.L_x_126:
[----:B-1----:R1:W2:Y:S02]  /*6cc0*/  SYNCS.PHASECHK.TRANS64.TRYWAIT P0, [R0+URZ], R3 ;  /* 0x00000003000075a7 */ /* 0x0022a400080011ff */
[----:B--2---:R-:W-:Y:S05]  /*6cd0*/  @!P0 NANOSLEEP.SYNCS 0x989680 ;  /* 0x009896800000895d */ /* 0x004fea0003900000 */
[----:B------:R-:W2:Y:S02]  /*6ce0*/  @!P0 SYNCS.PHASECHK.TRANS64 P0, [R0+URZ], R3 ;  /* 0x00000003000085a7 */ /* 0x000ea400080010ff */
[----:B--2---:R-:W-:Y:S05]  /*6cf0*/  @!P0 BRA `(.L_x_126) ;  /* 0xfffffffc00f08947 */ /* 0x004fea000383ffff */
[----:B------:R-:W-:Y:S05]  /*6d00*/  BRA `(.L_x_127) ;  /* 0xffffffcc00987947 */ /* 0x000fea000383ffff */
.L_x_70:
[----:B---3--:R3:W1:Y:S02]  /*6d10*/  SYNCS.PHASECHK.TRANS64.TRYWAIT P0, [R0+URZ+0x80], R3 ;  /* 0x00008003000075a7 */ /* 0x00866400080011ff */
[----:B-1----:R-:W-:Y:S05]  /*6d20*/  @!P0 NANOSLEEP.SYNCS 0x989680 ;  /* 0x009896800000895d */ /* 0x002fea0003900000 */
[----:B------:R-:W1:Y:S02]  /*6d30*/  @!P0 SYNCS.PHASECHK.TRANS64 P0, [R0+URZ+0x80], R3 ;  /* 0x00008003000085a7 */ /* 0x000e6400080010ff */
[----:B-1----:R-:W-:Y:S05]  /*6d40*/  @!P0 BRA `(.L_x_70) ;  /* 0xfffffffc00f08947 */ /* 0x002fea000383ffff */
[----:B------:R-:W-:Y:S05]  /*6d50*/  BRA `(.L_x_128) ;  /* 0xffffffd000947947 */ /* 0x000fea000383ffff */
.L_x_73:
[----:B------:R-:W-:Y:S07]  /*6d60*/  MOV R0, UR6 ;  /* 0x0000000600007c02 */ /* 0x000fee0008000f00 */
.L_x_129:
[----:B-1----:R1:W3:Y:S02]  /*6d70*/  SYNCS.PHASECHK.TRANS64.TRYWAIT P0, [R0+URZ+0x78], R3 ;  /* 0x00007803000075a7 */ /* 0x0022e400080011ff */
[----:B---3--:R-:W-:Y:S05]  /*6d80*/  @!P0 NANOSLEEP.SYNCS 0x989680 ;  /* 0x009896800000895d */ /* 0x008fea0003900000 */
[----:B------:R-:W3:Y:S02]  /*6d90*/  @!P0 SYNCS.PHASECHK.TRANS64 P0, [R0+URZ+0x78], R3 ;  /* 0x00007803000085a7 */ /* 0x000ee400080010ff */
[----:B---3--:R-:W-:Y:S05]  /*6da0*/  @!P0 BRA `(.L_x_129) ;  /* 0xfffffffc00f08947 */ /* 0x008fea000383ffff */
[----:B------:R-:W-:Y:S05]  /*6db0*/  BRA `(.L_x_72) ;  /* 0xffffffd400807947 */ /* 0x000fea000383ffff */
.L_x_76:
[----:B------:R-:W-:Y:S07]  /*6dc0*/  MOV R3, UR6 ;  /* 0x0000000600037c02 */ /* 0x000fee0008000f00 */
.L_x_130:
[----:B-1----:R1:W2:Y:S02]  /*6dd0*/  SYNCS.PHASECHK.TRANS64.TRYWAIT P2, [R3+URZ+0x68], R26 ;  /* 0x0000681a030075a7 */ /* 0x0022a400080411ff */
[----:B--2---:R-:W-:Y:S05]  /*6de0*/  @!P2 NANOSLEEP.SYNCS 0x989680 ;  /* 0x009896800000a95d */ /* 0x004fea0003900000 */
[----:B------:R-:W2:Y:S02]  /*6df0*/  @!P2 SYNCS.PHASECHK.TRANS64 P2, [R3+URZ+0x68], R26 ;  /* 0x0000681a0300a5a7 */ /* 0x000ea400080410ff */
[----:B--2---:R-:W-:Y:S05]  /*6e00*/  @!P2 BRA `(.L_x_130) ;  /* 0xfffffffc00f0a947 */ /* 0x004fea000383ffff */
[----:B------:R-:W-:Y:S05]  /*6e10*/  BRA `(.L_x_131) ;  /* 0xffffffd800147947 */ /* 0x000fea000383ffff */
.L_x_79:
[----:B--2---:R2:W4:Y:S02]  /*6e20*/  SYNCS.PHASECHK.TRANS64.TRYWAIT P0, [R0+URZ+0x80], R3 ;  /* 0x00008003000075a7 */ /* 0x00452400080011ff */
[----:B----4-:R-:W-:Y:S05]  /*6e30*/  @!P0 NANOSLEEP.SYNCS 0x989680 ;  /* 0x009896800000895d */ /* 0x010fea0003900000 */
[----:B------:R-:W4:Y:S02]  /*6e40*/  @!P0 SYNCS.PHASECHK.TRANS64 P0, [R0+URZ+0x80], R3 ;  /* 0x00008003000085a7 */ /* 0x000f2400080010ff */
[----:B----4-:R-:W-:Y:S05]  /*6e50*/  @!P0 BRA `(.L_x_79) ;  /* 0xfffffffc00f08947 */ /* 0x010fea000383ffff */
[----:B------:R-:W-:Y:S05]  /*6e60*/  BRA `(.L_x_132) ;  /* 0xffffffdc00707947 */ /* 0x000fea000383ffff */
.L_x_90:
[----:B-1----:R-:W-:Y:S04]  /*6e70*/  MOV R0, UR43 ;  /* 0x0000002b00007c02 */ /* 0x002fe80008000f00 */
[----:B------:R1:W2:Y:S03]  /*6e80*/  SYNCS.PHASECHK.TRANS64.TRYWAIT P1, [R0+URZ+0x60], R3 ;  /* 0x00006003000075a7 */ /* 0x0002a600080211ff */
[----:B--2---:R-:W-:Y:S05]  /*6e90*/  @!P1 NANOSLEEP.SYNCS 0x989680 ;  /* 0x009896800000995d */ /* 0x004fea0003900000 */
[----:B------:R-:W2:Y:S02]  /*6ea0*/  @!P1 SYNCS.PHASECHK.TRANS64 P1, [R0+URZ+0x60], R3 ;  /* 0x00006003000095a7 */ /* 0x000ea400080210ff */
[----:B--2---:R-:W-:Y:S05]  /*6eb0*/  @!P1 BRA `(.L_x_90) ;  /* 0xfffffffc00ec9947 */ /* 0x004fea000383ffff */
[----:B------:R-:W-:Y:S05]  /*6ec0*/  BRA `(.L_x_89) ;  /* 0xffffffe800647947 */ /* 0x000fea000383ffff */
.L_x_92:
[----:B-1----:R1:W4:Y:S02]  /*6ed0*/  SYNCS.PHASECHK.TRANS64.TRYWAIT P1, [R92+URZ+0xa0], R7 ;  /* 0x0000a0075c0075a7 */ /* 0x00232400080211ff */
[----:B----4-:R-:W-:Y:S05]  /*6ee0*/  @!P1 NANOSLEEP.SYNCS 0x989680 ;  /* 0x009896800000995d */ /* 0x010fea0003900000 */
[----:B------:R-:W4:Y:S02]  /*6ef0*/  @!P1 SYNCS.PHASECHK.TRANS64 P1, [R92+URZ+0xa0], R7 ;  /* 0x0000a0075c0095a7 */ /* 0x000f2400080210ff */
[----:B----4-:R-:W-:Y:S05]  /*6f00*/  @!P1 BRA `(.L_x_92) ;  /* 0xfffffffc00f09947 */ /* 0x010fea000383ffff */
[----:B------:R-:W-:Y:S05]  /*6f10*/  BRA `(.L_x_91) ;  /* 0xffffffe800a07947 */ /* 0x000fea000383ffff */
        .weak           $__internal_0_$__cuda_sm10x_tcgen05_guardrail_trap_col_being_dealloced_not_returned_by_alloc
        .type           $__internal_0_$__cuda_sm10x_tcgen05_guardrail_trap_col_being_dealloced_not_returned_by_alloc,@function
        .size           $__internal_0_$__cuda_sm10x_tcgen05_guardrail_trap_col_being_dealloced_not_returned_by_alloc,($__internal_1_$__cuda_sm10x_tcgen05_guardrail_trap_phase_invalid_during_alloc - $__internal_0_$__cuda_sm10x_tcgen05_guardrail_trap_col_being_dealloced_not_returned_by_alloc)
$__internal_0_$__cuda_sm10x_tcgen05_guardrail_trap_col_being_dealloced_not_returned_by_alloc:
[----:B------:R-:W-:Y:S05]  /*6f20*/  BPT.TRAP 0x1 ;  /* 0x000000040000795c */ /* 0x000fea0000300000 */
[----:B------:R-:W-:-:S04]  /*6f30*/  HFMA2 R3, -RZ, RZ, 0, 0 ;  /* 0x00000000ff037431 */ /* 0x000fc800000001ff */
[----:B------:R-:W-:Y:S05]  /*6f40*/  RET.REL.NODEC R2 `(_ZN7cutlass13device_kernelINS_4gemm6kernel13GemmUniversalIN4cute5tupleIJiiiiEEENS1_10collective13CollectiveMmaINS1_35MainloopSm100TmaUmmaWarpSpecializedILi6ELi2ELi4ENS5_IJNS4_1CILi1EEESB_SB_EEEEENS5_IJNSA_ILi64EEESE_NSA_ILi256EEEEEENS_12float_e4m3_tENS5_IJlSB_lEEESH_SI_NS4_8TiledMMAINS4_8MMA_AtomIJNS4_10MMA_TraitsINS4_19SM100_MMA_F8F6F4_SSEJSH_SH_fSE_SE_NS4_17integral_constantINS4_4UMMA5MajorELSP_0EEESQ_NSN_INSO_7ScaleInELSR_0EEESS_EEEEEENS4_6LayoutISC_NS5_IJNSA_ILi0EEESW_SW_EEEEENS5_IJNS4_10UnderscoreESZ_SZ_EEEEENS4_13SM90_TMA_LOADENS4_14ComposedLayoutINS4_7SwizzleILi3ELi4ELi3EEENS4_18smem_ptr_flag_bitsILi8EEENSV_INS5_IJNSA_ILi8EEENSA_ILi128EEEEEENS5_IJS19_SB_EEEEEEEvNS4_8identityES12_S1D_vS1E_EENS_8epilogue10collective18CollectiveEpilogueINS1G_23Sm100TmaWarpSpecializedILi1ELi1ELi32ELb0ELb0EEEJSG_NS5_IJNSV_ISE_SB_EES1L_EEESH_SI_SH_SI_NS1G_6fusion15FusionCallbacksIS1K_NS1N_17LinearCombinationISH_fSH_fLNS_15FloatRoundStyleE2EEESG_S1M_JEEENS4_5SM1004TMEM4LOAD26SM100_TMEM_LOAD_16dp32b32xES12_NS13_INS14_ILi2ELi4ELi3EEES17_NSV_INS5_IJS18_SE_EEENS5_IJSE_SB_EEEEEEENS4_39AutoVectorizingCopyWithAssumedAlignmentILi128EEENS4_14SM90_TMA_STOREES21_S23_S23_EEEvvEEEEvNT_6ParamsE) ;  /* 0xffffff90022c7950 */ /* 0x000fea0003c3ffff */
        .weak           $__internal_1_$__cuda_sm10x_tcgen05_guardrail_trap_phase_invalid_during_alloc
        .type           $__internal_1_$__cuda_sm10x_tcgen05_guardrail_trap_phase_invalid_during_alloc,@function
        .size           $__internal_1_$__cuda_sm10x_tcgen05_guardrail_trap_phase_invalid_during_alloc,($__internal_2_$__cuda_sm10x_tcgen05_guardrail_trap_unallocated_columns_being_dealloced - $__internal_1_$__cuda_sm10x_tcgen05_guardrail_trap_phase_invalid_during_alloc)
$__internal_1_$__cuda_sm10x_tcgen05_guardrail_trap_phase_invalid_during_alloc:
[----:B------:R-:W-:Y:S05]  /*6f50*/  BPT.TRAP 0x1 ;  /* 0x000000040000795c */ /* 0x000fea0000300000 */
[----:B------:R-:W-:-:S04]  /*6f60*/  MOV R3, 0x0 ;  /* 0x0000000000037802 */ /* 0x000fc80000000f00 */
[----:B------:R-:W-:Y:S05]  /*6f70*/  RET.REL.NODEC R2 `(_ZN7cutlass13device_kernelINS_4gemm6kernel13GemmUniversalIN4cute5tupleIJiiiiEEENS1_10collective13CollectiveMmaINS1_35MainloopSm100TmaUmmaWarpSpecializedILi6ELi2ELi4ENS5_IJNS4_1CILi1EEESB_SB_EEEEENS5_IJNSA_ILi64EEESE_NSA_ILi256EEEEEENS_12float_e4m3_tENS5_IJlSB_lEEESH_SI_NS4_8TiledMMAINS4_8MMA_AtomIJNS4_10MMA_TraitsINS4_19SM100_MMA_F8F6F4_SSEJSH_SH_fSE_SE_NS4_17integral_constantINS4_4UMMA5MajorELSP_0EEESQ_NSN_INSO_7ScaleInELSR_0EEESS_EEEEEENS4_6LayoutISC_NS5_IJNSA_ILi0EEESW_SW_EEEEENS5_IJNS4_10UnderscoreESZ_SZ_EEEEENS4_13SM90_TMA_LOADENS4_14ComposedLayoutINS4_7SwizzleILi3ELi4ELi3EEENS4_18smem_ptr_flag_bitsILi8EEENSV_INS5_IJNSA_ILi8EEENSA_ILi128EEEEEENS5_IJS19_SB_EEEEEEEvNS4_8identityES12_S1D_vS1E_EENS_8epilogue10collective18CollectiveEpilogueINS1G_23Sm100TmaWarpSpecializedILi1ELi1ELi32ELb0ELb0EEEJSG_NS5_IJNSV_ISE_SB_EES1L_EEESH_SI_SH_SI_NS1G_6fusion15FusionCallbacksIS1K_NS1N_17LinearCombinationISH_fSH_fLNS_15FloatRoundStyleE2EEESG_S1M_JEEENS4_5SM1004TMEM4LOAD26SM100_TMEM_LOAD_16dp32b32xES12_NS13_INS14_ILi2ELi4ELi3EEES17_NSV_INS5_IJS18_SE_EEENS5_IJSE_SB_EEEEEEENS4_39AutoVectorizingCopyWithAssumedAlignmentILi128EEENS4_14SM90_TMA_STOREES21_S23_S23_EEEvvEEEEvNT_6ParamsE) ;  /* 0xffffff9002207950 */ /* 0x000fea0003c3ffff */
        .weak           $__internal_2_$__cuda_sm10x_tcgen05_guardrail_trap_unallocated_columns_being_dealloced
        .type           $__internal_2_$__cuda_sm10x_tcgen05_guardrail_trap_unallocated_columns_being_dealloced,@function
        .size           $__internal_2_$__cuda_sm10x_tcgen05_guardrail_trap_unallocated_columns_being_dealloced,(.L_x_134 - $__internal_2_$__cuda_sm10x_tcgen05_guardrail_trap_unallocated_columns_being_dealloced)
$__internal_2_$__cuda_sm10x_tcgen05_guardrail_trap_unallocated_columns_being_dealloced:
[----:B------:R-:W-:Y:S05]  /*6f80*/  BPT.TRAP 0x1 ;  /* 0x000000040000795c */ /* 0x000fea0000300000 */
[----:B------:R-:W-:-:S04]  /*6f90*/  HFMA2 R3, -RZ, RZ, 0, 0 ;  /* 0x00000000ff037431 */ /* 0x000fc800000001ff */
[----:B------:R-:W-:Y:S05]  /*6fa0*/  RET.REL.NODEC R2 `(_ZN7cutlass13device_kernelINS_4gemm6kernel13GemmUniversalIN4cute5tupleIJiiiiEEENS1_10collective13CollectiveMmaINS1_35MainloopSm100TmaUmmaWarpSpecializedILi6ELi2ELi4ENS5_IJNS4_1CILi1EEESB_SB_EEEEENS5_IJNSA_ILi64EEESE_NSA_ILi256EEEEEENS_12float_e4m3_tENS5_IJlSB_lEEESH_SI_NS4_8TiledMMAINS4_8MMA_AtomIJNS4_10MMA_TraitsINS4_19SM100_MMA_F8F6F4_SSEJSH_SH_fSE_SE_NS4_17integral_constantINS4_4UMMA5MajorELSP_0EEESQ_NSN_INSO_7ScaleInELSR_0EEESS_EEEEEENS4_6LayoutISC_NS5_IJNSA_ILi0EEESW_SW_EEEEENS5_IJNS4_10UnderscoreESZ_SZ_EEEEENS4_13SM90_TMA_LOADENS4_14ComposedLayoutINS4_7SwizzleILi3ELi4ELi3EEENS4_18smem_ptr_flag_bitsILi8EEENSV_INS5_IJNSA_ILi8EEENSA_ILi128EEEEEENS5_IJS19_SB_EEEEEEEvNS4_8identityES12_S1D_vS1E_EENS_8epilogue10collective18CollectiveEpilogueINS1G_23Sm100TmaWarpSpecializedILi1ELi1ELi32ELb0ELb0EEEJSG_NS5_IJNSV_ISE_SB_EES1L_EEESH_SI_SH_SI_NS1G_6fusion15FusionCallbacksIS1K_NS1N_17LinearCombinationISH_fSH_fLNS_15FloatRoundStyleE2EEESG_S1M_JEEENS4_5SM1004TMEM4LOAD26SM100_TMEM_LOAD_16dp32b32xES12_NS13_INS14_ILi2ELi4ELi3EEES17_NSV_INS5_IJS18_SE_EEENS5_IJSE_SB_EEEEEEENS4_39AutoVectorizingCopyWithAssumedAlignmentILi128EEENS4_14SM90_TMA_STOREES21_S23_S23_EEEvvEEEEvNT_6ParamsE) ;  /* 0xffffff9002147950 */ /* 0x000fea0003c3ffff */
.L_x_133:
[----:B------:R-:W-:-:S00]  /*6fb0*/  BRA `(.L_x_133) ;  /* 0xfffffffc00fc7947 */ /* 0x000fc0000383ffff */
[----:B------:R-:W-:-:S00]  /*6fc0*/  NOP ;  /* 0x0000000000007918 */ /* 0x000fc00000000000 */
        /* <DEDUP_REMOVED lines=11> */
.L_x_134:


//--------------------- .nv.global.init           --------------------------
	.section	.nv.global.init,"aw",@progbits
.nv.global.init:
	.type		$str$27,@object
	.size		$str$27,($str$28 - $str$27)
$str$27:
        /*0000*/ 	.byte	0x28, 0x61, 0x64, 0x64, 0x72, 0x65, 0x73, 0x73, 0x20, 0x26, 0x20, 0x6d, 0x61, 0x73, 0x6b, 0x29
        /*0010*/ 	.byte	0x20, 0x3d, 0x3d, 0x20, 0x30, 0x00
	.type		$str$28,@object
	.size		$str$28,($str$26 - $str$28)
$str$28:
        /*0016*/ 	.byte	0x2f, 0x74, 0x6d, 0x70, 0x2f, 0x63, 0x75, 0x74, 0x6c, 0x61, 0x73, 0x73, 0x5f, 0x73, 0x77, 0x65
        /*0026*/ 	.byte	0x65, 0x70, 0x5f, 0x73, 0x72, 0x63, 0x2f, 0x69, 0x6e, 0x63, 0x6c, 0x75, 0x64, 0x65, 0x2f, 0x63
        /*0036*/ 	.byte	0x75, 0x74, 0x65, 0x2f, 0x70, 0x6f, 0x69, 0x6e, 0x74, 0x65, 0x72, 0x5f, 0x66, 0x6c, 0x61, 0x67
        /*0046*/ 	.byte	0x67, 0x65, 0x64, 0x2e, 0x68, 0x70, 0x70, 0x00
	.type		$str$26,@object
	.size		$str$26,($str$25 - $str$26)
$str$26:
        /*004e*/ 	.byte	0x2f, 0x74, 0x6d, 0x70, 0x2f, 0x63, 0x75, 0x74, 0x6c, 0x61, 0x73, 0x73, 0x5f, 0x73, 0x77, 0x65
        /*005e*/ 	.byte	0x65, 0x70, 0x5f, 0x73, 0x72, 0x63, 0x2f, 0x69, 0x6e, 0x63, 0x6c, 0x75, 0x64, 0x65, 0x2f, 0x63
        /*006e*/ 	.byte	0x75, 0x74, 0x65, 0x2f, 0x61, 0x74, 0x6f, 0x6d, 0x2f, 0x63, 0x6f, 0x70, 0x79, 0x5f, 0x74, 0x72
        /*007e*/ 	.byte	0x61, 0x69, 0x74, 0x73, 0x5f, 0x73, 0x6d, 0x31, 0x30, 0x30, 0x2e, 0x68, 0x70, 0x70, 0x00
	.type		$str$25,@object
	.size		$str$25,(__unnamed_1 - $str$25)
$str$25:
        /*008d*/ 	.byte	0x28, 0x28, 0x75, 0x69, 0x6e, 0x74, 0x33, 0x32, 0x5f, 0x74, 0x28, 0x74, 0x68, 0x72, 0x65, 0x61
        /*009d*/ 	.byte	0x64, 0x49, 0x64, 0x78, 0x2e, 0x78, 0x29, 0x20, 0x2f, 0x20, 0x33, 0x32, 0x29, 0x20, 0x25, 0x20
        /*00ad*/ 	.byte	0x34, 0x29, 0x20, 0x3d, 0x3d, 0x20, 0x28, 0x28, 0x28, 0x74, 0x6d, 0x65, 0x6d, 0x5f, 0x61, 0x64
        /*00bd*/ 	.byte	0x64, 0x72, 0x20, 0x3e, 0x3e, 0x20, 0x31, 0x36, 0x29, 0x20, 0x2f, 0x20, 0x33, 0x32, 0x29, 0x20
        /*00cd*/ 	.byte	0x25, 0x20, 0x34, 0x29, 0x00
	.type		__unnamed_1,@object
	.size		__unnamed_1,(__unnamed_2 - __unnamed_1)
__unnamed_1:
        /*00d2*/ 	.byte	0x61, 0x75, 0x74, 0x6f, 0x20, 0x63, 0x75, 0x74, 0x65, 0x3a, 0x3a, 0x61, 0x73, 0x5f, 0x70, 0x6f
        /* <DEDUP_REMOVED lines=24> */
        /*0262*/ 	.byte	0x3c, 0x34, 0x30, 0x39, 0x36, 0x3e, 0x3e, 0x3e, 0x3e, 0x5d, 0x00
	.type		__unnamed_2,@object
	.size		__unnamed_2,(.L_2 - __unnamed_2)
__unnamed_2:
        /* <DEDUP_REMOVED lines=40> */
        /*04ed*/ 	.byte	0x74, 0x65, 0x3a, 0x3a, 0x43, 0x3c, 0x30, 0x3e, 0x3e, 0x3e, 0x3e, 0x5d, 0x00
.L_2:


//--------------------- .nv.shared._ZN7cutlass13device_kernelINS_4gemm6kernel13GemmUniversalIN4cute5tupleIJiiiiEEENS1_10collective13CollectiveMmaINS1_35MainloopSm100TmaUmmaWarpSpecializedILi6ELi2ELi4ENS5_IJNS4_1CILi1EEESB_SB_EEEEENS5_IJNSA_ILi64EEESE_NSA_ILi256EEEEEENS_12float_e4m3_tENS5_IJlSB_lEEESH_SI_NS4_8TiledMMAINS4_8MMA_AtomIJNS4_10MMA_TraitsINS4_19SM100_MMA_F8F6F4_SSEJSH_SH_fSE_SE_NS4_17integral_constantINS4_4UMMA5MajorELSP_0EEESQ_NSN_INSO_7ScaleInELSR_0EEESS_EEEEEENS4_6LayoutISC_NS5_IJNSA_ILi0EEESW_SW_EEEEENS5_IJNS4_10UnderscoreESZ_SZ_EEEEENS4_13SM90_TMA_LOADENS4_14ComposedLayoutINS4_7SwizzleILi3ELi4ELi3EEENS4_18smem_ptr_flag_bitsILi8EEENSV_INS5_IJNSA_ILi8EEENSA_ILi128EEEEEENS5_IJS19_SB_EEEEEEEvNS4_8identityES12_S1D_vS1E_EENS_8epilogue10collective18CollectiveEpilogueINS1G_23Sm100TmaWarpSpecializedILi1ELi1ELi32ELb0ELb0EEEJSG_NS5_IJNSV_ISE_SB_EES1L_EEESH_SI_SH_SI_NS1G_6fusion15FusionCallbacksIS1K_NS1N_17LinearCombinationISH_fSH_fLNS_15FloatRoundStyleE2EEESG_S1M_JEEENS4_5SM1004TMEM4LOAD26SM100_TMEM_LOAD_16dp32b32xES12_NS13_INS14_ILi2ELi4ELi3EEES17_NSV_INS5_IJS18_SE_EEENS5_IJSE_SB_EEEEEEENS4_39AutoVectorizingCopyWithAssumedAlignmentILi128EEENS4_14SM90_TMA_STOREES21_S23_S23_EEEvvEEEEvNT_6ParamsE --------------------------
	.section	.nv.shared._ZN7cutlass13device_kernelINS_4gemm6kernel13GemmUniversalIN4cute5tupleIJiiiiEEENS1_10collective13CollectiveMmaINS1_35MainloopSm100TmaUmmaWarpSpecializedILi6ELi2ELi4ENS5_IJNS4_1CILi1EEESB_SB_EEEEENS5_IJNSA_ILi64EEESE_NSA_ILi256EEEEEENS_12float_e4m3_tENS5_IJlSB_lEEESH_SI_NS4_8TiledMMAINS4_8MMA_AtomIJNS4_10MMA_TraitsINS4_19SM100_MMA_F8F6F4_SSEJSH_SH_fSE_SE_NS4_17integral_constantINS4_4UMMA5MajorELSP_0EEESQ_NSN_INSO_7ScaleInELSR_0EEESS_EEEEEENS4_6LayoutISC_NS5_IJNSA_ILi0EEESW_SW_EEEEENS5_IJNS4_10UnderscoreESZ_SZ_EEEEENS4_13SM90_TMA_LOADENS4_14ComposedLayoutINS4_7SwizzleILi3ELi4ELi3EEENS4_18smem_ptr_flag_bitsILi8EEENSV_INS5_IJNSA_ILi8EEENSA_ILi128EEEEEENS5_IJS19_SB_EEEEEEEvNS4_8identityES12_S1D_vS1E_EENS_8epilogue10collective18CollectiveEpilogueINS1G_23Sm100TmaWarpSpecializedILi1ELi1ELi32ELb0ELb0EEEJSG_NS5_IJNSV_ISE_SB_EES1L_EEESH_SI_SH_SI_NS1G_6fusion15FusionCallbacksIS1K_NS1N_17LinearCombinationISH_fSH_fLNS_15FloatRoundStyleE2EEESG_S1M_JEEENS4_5SM1004TMEM4LOAD26SM100_TMEM_LOAD_16dp32b32xES12_NS13_INS14_ILi2ELi4ELi3EEES17_NSV_INS5_IJS18_SE_EEENS5_IJSE_SB_EEEEEEENS4_39AutoVectorizingCopyWithAssumedAlignmentILi128EEENS4_14SM90_TMA_STOREES21_S23_S23_EEEvvEEEEvNT_6ParamsE,"aw",@nobits
	.sectionflags	@""
	.align	16
	.zero		1024


//--------------------- .nv.shared.reserved.0     --------------------------
	.section	.nv.shared.reserved.0,"aw",@nobits
	.weak		__nv_reservedSMEM_offset_0_alias
	.size		__nv_reservedSMEM_offset_0_alias, 0, 64
	.other		__nv_reservedSMEM_offset_0_alias,@"STO_CUDA_RESERVED_SHARED STV_DEFAULT"
__nv_reservedSMEM_offset_0_alias:
	.zero		0
.nv.shared.reserved.0:
	.zero		64
	.weak		__nv_reservedSMEM_tcgen05_partition
	.type		__nv_reservedSMEM_tcgen05_partition,@object
	.size		__nv_reservedSMEM_tcgen05_partition,(.L_0 - __nv_reservedSMEM_tcgen05_partition)
__nv_reservedSMEM_tcgen05_partition:
	.zero		32
.L_0:


//--------------------- .nv.global                --------------------------
	.section	.nv.global,"aw",@nobits
.nv.global:
	.type		_ZN40_INTERNAL_7579cb0d_4_k_cu_00d6a471_279844cute1_E,@object
	.size		_ZN40_INTERNAL_7579cb0d_4_k_cu_00d6a471_279844cute1_E,(_ZN40_INTERNAL_7579cb0d_4_k_cu_00d6a471_279844cuda3std3__45__cpo6cbeginE - _ZN40_INTERNAL_7579cb0d_4_k_cu_00d6a471_279844cute1_E)
_ZN40_INTERNAL_7579cb0d_4_k_cu_00d6a471_279844cute1_E:
	.zero		1
	.type		_ZN40_INTERNAL_7579cb0d_4_k_cu_00d6a471_279844cuda3std3__45__cpo6cbeginE,@object
	.size		_ZN40_INTERNAL_7579cb0d_4_k_cu_00d6a471_279844cuda3std3__45__cpo6cbeginE,(_ZN40_INTERNAL_7579cb0d_4_k_cu_00d6a471_279844cuda3std3__48in_placeE - _ZN40_INTERNAL_7579cb0d_4_k_cu_00d6a471_279844cuda3std3__45__cpo6cbeginE)
_ZN40_INTERNAL_7579cb0d_4_k_cu_00d6a471_279844cuda3std3__45__cpo6cbeginE:
	.zero		1
	.type		_ZN40_INTERNAL_7579cb0d_4_k_cu_00d6a471_279844cuda3std3__48in_placeE,@object
	.size		_ZN40_INTERNAL_7579cb0d_4_k_cu_00d6a471_279844cuda3std3__48in_placeE,(_ZN40_INTERNAL_7579cb0d_4_k_cu_00d6a471_279844cuda3std6ranges3__45__cpo9iter_moveE - _ZN40_INTERNAL_7579cb0d_4_k_cu_00d6a471_279844cuda3std3__48in_placeE)
_ZN40_INTERNAL_7579cb0d_4_k_cu_00d6a471_279844cuda3std3__48in_placeE:
	.zero		1
	.type		_ZN40_INTERNAL_7579cb0d_4_k_cu_00d6a471_279844cuda3std6ranges3__45__cpo9iter_moveE,@object
	.size		_ZN40_INTERNAL_7579cb0d_4_k_cu_00d6a471_279844cuda3std6ranges3__45__cpo9iter_moveE,(_ZN40_INTERNAL_7579cb0d_4_k_cu_00d6a471_279844cuda3std3__45__cpo5beginE - _ZN40_INTERNAL_7579cb0d_4_k_cu_00d6a471_279844cuda3std6ranges3__45__cpo9iter_moveE)
_ZN40_INTERNAL_7579cb0d_4_k_cu_00d6a471_279844cuda3std6ranges3__45__cpo9iter_moveE:
	.zero		1
	.type		_ZN40_INTERNAL_7579cb0d_4_k_cu_00d6a471_279844cuda3std3__45__cpo5beginE,@object
	.size		_ZN40_INTERNAL_7579cb0d_4_k_cu_00d6a471_279844cuda3std3__45__cpo5beginE,(_ZN40_INTERNAL_7579cb0d_4_k_cu_00d6a471_279844cuda3std3__442_GLOBAL__N__7579cb0d_4_k_cu_00d6a471_279846ignoreE - _ZN40_INTERNAL_7579cb0d_4_k_cu_00d6a471_279844cuda3std3__45__cpo5beginE)
_ZN40_INTERNAL_7579cb0d_4_k_cu_00d6a471_279844cuda3std3__45__cpo5beginE:
	.zero		1
	.type		_ZN40_INTERNAL_7579cb0d_4_k_cu_00d6a471_279844cuda3std3__442_GLOBAL__N__7579cb0d_4_k_cu_00d6a471_279846ignoreE,@object
	.size		_ZN40_INTERNAL_7579cb0d_4_k_cu_00d6a471_279844cuda3std3__442_GLOBAL__N__7579cb0d_4_k_cu_00d6a471_279846ignoreE,(_ZN40_INTERNAL_7579cb0d_4_k_cu_00d6a471_279844cute7productE - _ZN40_INTERNAL_7579cb0d_4_k_cu_00d6a471_279844cuda3std3__442_GLOBAL__N__7579cb0d_4_k_cu_00d6a471_279846ignoreE)
_ZN40_INTERNAL_7579cb0d_4_k_cu_00d6a471_279844cuda3std3__442_GLOBAL__N__7579cb0d_4_k_cu_00d6a471_279846ignoreE:
	.zero		1
	.type		_ZN40_INTERNAL_7579cb0d_4_k_cu_00d6a471_279844cute7productE,@object
	.size		_ZN40_INTERNAL_7579cb0d_4_k_cu_00d6a471_279844cute7productE,(_ZN40_INTERNAL_7579cb0d_4_k_cu_00d6a471_279844cuda3std3__45__cpo3endE - _ZN40_INTERNAL_7579cb0d_4_k_cu_00d6a471_279844cute7productE)
_ZN40_INTERNAL_7579cb0d_4_k_cu_00d6a471_279844cute7productE:
	.zero		1
	.type		_ZN40_INTERNAL_7579cb0d_4_k_cu_00d6a471_279844cuda3std3__45__cpo3endE,@object
	.size		_ZN40_INTERNAL_7579cb0d_4_k_cu_00d6a471_279844cuda3std3__45__cpo3endE,(_ZN40_INTERNAL_7579cb0d_4_k_cu_00d6a471_279844cuda3std3__419piecewise_constructE - _ZN40_INTERNAL_7579cb0d_4_k_cu_00d6a471_279844cuda3std3__45__cpo3endE)
_ZN40_INTERNAL_7579cb0d_4_k_cu_00d6a471_279844cuda3std3__45__cpo3endE:
	.zero		1
	.type		_ZN40_INTERNAL_7579cb0d_4_k_cu_00d6a471_279844cuda3std3__419piecewise_constructE,@object
	.size		_ZN40_INTERNAL_7579cb0d_4_k_cu_00d6a471_279844cuda3std3__419piecewise_constructE,(_ZN40_INTERNAL_7579cb0d_4_k_cu_00d6a471_279844cuda3std3__45__cpo4cendE - _ZN40_INTERNAL_7579cb0d_4_k_cu_00d6a471_279844cuda3std3__419piecewise_constructE)
_ZN40_INTERNAL_7579cb0d_4_k_cu_00d6a471_279844cuda3std3__419piecewise_constructE:
	.zero		1
	.type		_ZN40_INTERNAL_7579cb0d_4_k_cu_00d6a471_279844cuda3std3__45__cpo4cendE,@object
	.size		_ZN40_INTERNAL_7579cb0d_4_k_cu_00d6a471_279844cuda3std3__45__cpo4cendE,(_ZN40_INTERNAL_7579cb0d_4_k_cu_00d6a471_279844cuda3std6ranges3__45__cpo4swapE - _ZN40_INTERNAL_7579cb0d_4_k_cu_00d6a471_279844cuda3std3__45__cpo4cendE)
_ZN40_INTERNAL_7579cb0d_4_k_cu_00d6a471_279844cuda3std3__45__cpo4cendE:
	.zero		1
	.type		_ZN40_INTERNAL_7579cb0d_4_k_cu_00d6a471_279844cuda3std6ranges3__45__cpo4swapE,@object
	.size		_ZN40_INTERNAL_7579cb0d_4_k_cu_00d6a471_279844cuda3std6ranges3__45__cpo4swapE,(.L_10 - _ZN40_INTERNAL_7579cb0d_4_k_cu_00d6a471_279844cuda3std6ranges3__45__cpo4swapE)
_ZN40_INTERNAL_7579cb0d_4_k_cu_00d6a471_279844cuda3std6ranges3__45__cpo4swapE:
	.zero		1
.L_10:


//--------------------- .nv.constant0._ZN7cutlass13device_kernelINS_4gemm6kernel13GemmUniversalIN4cute5tupleIJiiiiEEENS1_10collective13CollectiveMmaINS1_35MainloopSm100TmaUmmaWarpSpecializedILi6ELi2ELi4ENS5_IJNS4_1CILi1EEESB_SB_EEEEENS5_IJNSA_ILi64EEESE_NSA_ILi256EEEEEENS_12float_e4m3_tENS5_IJlSB_lEEESH_SI_NS4_8TiledMMAINS4_8MMA_AtomIJNS4_10MMA_TraitsINS4_19SM100_MMA_F8F6F4_SSEJSH_SH_fSE_SE_NS4_17integral_constantINS4_4UMMA5MajorELSP_0EEESQ_NSN_INSO_7ScaleInELSR_0EEESS_EEEEEENS4_6LayoutISC_NS5_IJNSA_ILi0EEESW_SW_EEEEENS5_IJNS4_10UnderscoreESZ_SZ_EEEEENS4_13SM90_TMA_LOADENS4_14ComposedLayoutINS4_7SwizzleILi3ELi4ELi3EEENS4_18smem_ptr_flag_bitsILi8EEENSV_INS5_IJNSA_ILi8EEENSA_ILi128EEEEEENS5_IJS19_SB_EEEEEEEvNS4_8identityES12_S1D_vS1E_EENS_8epilogue10collective18CollectiveEpilogueINS1G_23Sm100TmaWarpSpecializedILi1ELi1ELi32ELb0ELb0EEEJSG_NS5_IJNSV_ISE_SB_EES1L_EEESH_SI_SH_SI_NS1G_6fusion15FusionCallbacksIS1K_NS1N_17LinearCombinationISH_fSH_fLNS_15FloatRoundStyleE2EEESG_S1M_JEEENS4_5SM1004TMEM4LOAD26SM100_TMEM_LOAD_16dp32b32xES12_NS13_INS14_ILi2ELi4ELi3EEES17_NSV_INS5_IJS18_SE_EEENS5_IJSE_SB_EEEEEEENS4_39AutoVectorizingCopyWithAssumedAlignmentILi128EEENS4_14SM90_TMA_STOREES21_S23_S23_EEEvvEEEEvNT_6ParamsE --------------------------
	.section	.nv.constant0._ZN7cutlass13device_kernelINS_4gemm6kernel13GemmUniversalIN4cute5tupleIJiiiiEEENS1_10collective13CollectiveMmaINS1_35MainloopSm100TmaUmmaWarpSpecializedILi6ELi2ELi4ENS5_IJNS4_1CILi1EEESB_SB_EEEEENS5_IJNSA_ILi64EEESE_NSA_ILi256EEEEEENS_12float_e4m3_tENS5_IJlSB_lEEESH_SI_NS4_8TiledMMAINS4_8MMA_AtomIJNS4_10MMA_TraitsINS4_19SM100_MMA_F8F6F4_SSEJSH_SH_fSE_SE_NS4_17integral_constantINS4_4UMMA5MajorELSP_0EEESQ_NSN_INSO_7ScaleInELSR_0EEESS_EEEEEENS4_6LayoutISC_NS5_IJNSA_ILi0EEESW_SW_EEEEENS5_IJNS4_10UnderscoreESZ_SZ_EEEEENS4_13SM90_TMA_LOADENS4_14ComposedLayoutINS4_7SwizzleILi3ELi4ELi3EEENS4_18smem_ptr_flag_bitsILi8EEENSV_INS5_IJNSA_ILi8EEENSA_ILi128EEEEEENS5_IJS19_SB_EEEEEEEvNS4_8identityES12_S1D_vS1E_EENS_8epilogue10collective18CollectiveEpilogueINS1G_23Sm100TmaWarpSpecializedILi1ELi1ELi32ELb0ELb0EEEJSG_NS5_IJNSV_ISE_SB_EES1L_EEESH_SI_SH_SI_NS1G_6fusion15FusionCallbacksIS1K_NS1N_17LinearCombinationISH_fSH_fLNS_15FloatRoundStyleE2EEESG_S1M_JEEENS4_5SM1004TMEM4LOAD26SM100_TMEM_LOAD_16dp32b32xES12_NS13_INS14_ILi2ELi4ELi3EEES17_NSV_INS5_IJS18_SE_EEENS5_IJSE_SB_EEEEEEENS4_39AutoVectorizingCopyWithAssumedAlignmentILi128EEENS4_14SM90_TMA_STOREES21_S23_S23_EEEvvEEEEvNT_6ParamsE,"a",@progbits
	.sectionflags	@""
	.align	4
.nv.constant0._ZN7cutlass13device_kernelINS_4gemm6kernel13GemmUniversalIN4cute5tupleIJiiiiEEENS1_10collective13CollectiveMmaINS1_35MainloopSm100TmaUmmaWarpSpecializedILi6ELi2ELi4ENS5_IJNS4_1CILi1EEESB_SB_EEEEENS5_IJNSA_ILi64EEESE_NSA_ILi256EEEEEENS_12float_e4m3_tENS5_IJlSB_lEEESH_SI_NS4_8TiledMMAINS4_8MMA_AtomIJNS4_10MMA_TraitsINS4_19SM100_MMA_F8F6F4_SSEJSH_SH_fSE_SE_NS4_17integral_constantINS4_4UMMA5MajorELSP_0EEESQ_NSN_INSO_7ScaleInELSR_0EEESS_EEEEEENS4_6LayoutISC_NS5_IJNSA_ILi0EEESW_SW_EEEEENS5_IJNS4_10UnderscoreESZ_SZ_EEEEENS4_13SM90_TMA_LOADENS4_14ComposedLayoutINS4_7SwizzleILi3ELi4ELi3EEENS4_18smem_ptr_flag_bitsILi8EEENSV_INS5_IJNSA_ILi8EEENSA_ILi128EEEEEENS5_IJS19_SB_EEEEEEEvNS4_8identityES12_S1D_vS1E_EENS_8epilogue10collective18CollectiveEpilogueINS1G_23Sm100TmaWarpSpecializedILi1ELi1ELi32ELb0ELb0EEEJSG_NS5_IJNSV_ISE_SB_EES1L_EEESH_SI_SH_SI_NS1G_6fusion15FusionCallbacksIS1K_NS1N_17LinearCombinationISH_fSH_fLNS_15FloatRoundStyleE2EEESG_S1M_JEEENS4_5SM1004TMEM4LOAD26SM100_TMEM_LOAD_16dp32b32xES12_NS13_INS14_ILi2ELi4ELi3EEES17_NSV_INS5_IJS18_SE_EEENS5_IJSE_SB_EEEEEEENS4_39AutoVectorizingCopyWithAssumedAlignmentILi128EEENS4_14SM90_TMA_STOREES21_S23_S23_EEEvvEEEEvNT_6ParamsE:
	.zero		2944


//--------------------- SYMBOLS --------------------------

	.type		.nv.reservedSmem.offset0,@object
	.size		.nv.reservedSmem.offset0,0x4
	.type		.nv.reservedSmem.cap,@object
	.size		.nv.reservedSmem.cap,0x4
	.type		__assertfail,@function
